//
// Generated by NVIDIA NVVM Compiler
//
// Compiler Build ID: CL-36424714
// Cuda compilation tools, release 13.0, V13.0.88
// Based on NVVM 20.0.0
//

.version 9.0
.target sm_100
.address_size 64

	// .globl	_Z30compute_distance_matrix_kernelPKfPfii
// _ZZ33memory_coalesced_transpose_kernelPKfPfiiE4tile has been demoted
.global .align 1 .b8 _ZN34_INTERNAL_cfa35a17_4_k_cu_f9d90a734cuda3std3__45__cpo5beginE[1];
.global .align 1 .b8 _ZN34_INTERNAL_cfa35a17_4_k_cu_f9d90a734cuda3std3__45__cpo3endE[1];
.global .align 1 .b8 _ZN34_INTERNAL_cfa35a17_4_k_cu_f9d90a734cuda3std3__45__cpo6cbeginE[1];
.global .align 1 .b8 _ZN34_INTERNAL_cfa35a17_4_k_cu_f9d90a734cuda3std3__45__cpo4cendE[1];
.global .align 1 .b8 _ZN34_INTERNAL_cfa35a17_4_k_cu_f9d90a734cuda3std3__45__cpo6rbeginE[1];
.global .align 1 .b8 _ZN34_INTERNAL_cfa35a17_4_k_cu_f9d90a734cuda3std3__45__cpo4rendE[1];
.global .align 1 .b8 _ZN34_INTERNAL_cfa35a17_4_k_cu_f9d90a734cuda3std3__45__cpo7crbeginE[1];
.global .align 1 .b8 _ZN34_INTERNAL_cfa35a17_4_k_cu_f9d90a734cuda3std3__45__cpo5crendE[1];
.global .align 1 .b8 _ZN34_INTERNAL_cfa35a17_4_k_cu_f9d90a734cuda3std3__436_GLOBAL__N__cfa35a17_4_k_cu_f9d90a736ignoreE[1];
.global .align 1 .b8 _ZN34_INTERNAL_cfa35a17_4_k_cu_f9d90a734cuda3std3__419piecewise_constructE[1];
.global .align 1 .b8 _ZN34_INTERNAL_cfa35a17_4_k_cu_f9d90a734cuda3std3__48in_placeE[1];
.global .align 1 .b8 _ZN34_INTERNAL_cfa35a17_4_k_cu_f9d90a734cuda3std3__420unreachable_sentinelE[1];
.global .align 1 .b8 _ZN34_INTERNAL_cfa35a17_4_k_cu_f9d90a734cuda3std3__47nulloptE[1];
.global .align 1 .b8 _ZN34_INTERNAL_cfa35a17_4_k_cu_f9d90a734cuda3std3__48unexpectE[1];
.global .align 1 .b8 _ZN34_INTERNAL_cfa35a17_4_k_cu_f9d90a734cuda3std6ranges3__45__cpo4swapE[1];
.global .align 1 .b8 _ZN34_INTERNAL_cfa35a17_4_k_cu_f9d90a734cuda3std6ranges3__45__cpo9iter_moveE[1];
.global .align 1 .b8 _ZN34_INTERNAL_cfa35a17_4_k_cu_f9d90a734cuda3std6ranges3__45__cpo5beginE[1];
.global .align 1 .b8 _ZN34_INTERNAL_cfa35a17_4_k_cu_f9d90a734cuda3std6ranges3__45__cpo3endE[1];
.global .align 1 .b8 _ZN34_INTERNAL_cfa35a17_4_k_cu_f9d90a734cuda3std6ranges3__45__cpo6cbeginE[1];
.global .align 1 .b8 _ZN34_INTERNAL_cfa35a17_4_k_cu_f9d90a734cuda3std6ranges3__45__cpo4cendE[1];
.global .align 1 .b8 _ZN34_INTERNAL_cfa35a17_4_k_cu_f9d90a734cuda3std6ranges3__45__cpo7advanceE[1];
.global .align 1 .b8 _ZN34_INTERNAL_cfa35a17_4_k_cu_f9d90a734cuda3std6ranges3__45__cpo9iter_swapE[1];
.global .align 1 .b8 _ZN34_INTERNAL_cfa35a17_4_k_cu_f9d90a734cuda3std6ranges3__45__cpo4nextE[1];
.global .align 1 .b8 _ZN34_INTERNAL_cfa35a17_4_k_cu_f9d90a734cuda3std6ranges3__45__cpo4prevE[1];
.global .align 1 .b8 _ZN34_INTERNAL_cfa35a17_4_k_cu_f9d90a734cuda3std6ranges3__45__cpo4dataE[1];
.global .align 1 .b8 _ZN34_INTERNAL_cfa35a17_4_k_cu_f9d90a734cuda3std6ranges3__45__cpo5cdataE[1];
.global .align 1 .b8 _ZN34_INTERNAL_cfa35a17_4_k_cu_f9d90a734cuda3std6ranges3__45__cpo4sizeE[1];
.global .align 1 .b8 _ZN34_INTERNAL_cfa35a17_4_k_cu_f9d90a734cuda3std6ranges3__45__cpo5ssizeE[1];
.global .align 1 .b8 _ZN34_INTERNAL_cfa35a17_4_k_cu_f9d90a734cuda3std6ranges3__45__cpo8distanceE[1];
.global .align 1 .b8 _ZN34_INTERNAL_cfa35a17_4_k_cu_f9d90a736thrust24THRUST_300001_SM_1000_NS8cuda_cub3parE[1];
.global .align 1 .b8 _ZN34_INTERNAL_cfa35a17_4_k_cu_f9d90a736thrust24THRUST_300001_SM_1000_NS8cuda_cub10par_nosyncE[1];
.global .align 1 .b8 _ZN34_INTERNAL_cfa35a17_4_k_cu_f9d90a736thrust24THRUST_300001_SM_1000_NS6system6detail10sequential3seqE[1];
.global .align 1 .b8 _ZN34_INTERNAL_cfa35a17_4_k_cu_f9d90a736thrust24THRUST_300001_SM_1000_NS6system3cpp3parE[1];
.global .align 1 .b8 _ZN34_INTERNAL_cfa35a17_4_k_cu_f9d90a736thrust24THRUST_300001_SM_1000_NS12placeholders2_1E[1];
.global .align 1 .b8 _ZN34_INTERNAL_cfa35a17_4_k_cu_f9d90a736thrust24THRUST_300001_SM_1000_NS12placeholders2_2E[1];
.global .align 1 .b8 _ZN34_INTERNAL_cfa35a17_4_k_cu_f9d90a736thrust24THRUST_300001_SM_1000_NS12placeholders2_3E[1];
.global .align 1 .b8 _ZN34_INTERNAL_cfa35a17_4_k_cu_f9d90a736thrust24THRUST_300001_SM_1000_NS12placeholders2_4E[1];
.global .align 1 .b8 _ZN34_INTERNAL_cfa35a17_4_k_cu_f9d90a736thrust24THRUST_300001_SM_1000_NS12placeholders2_5E[1];
.global .align 1 .b8 _ZN34_INTERNAL_cfa35a17_4_k_cu_f9d90a736thrust24THRUST_300001_SM_1000_NS12placeholders2_6E[1];
.global .align 1 .b8 _ZN34_INTERNAL_cfa35a17_4_k_cu_f9d90a736thrust24THRUST_300001_SM_1000_NS12placeholders2_7E[1];
.global .align 1 .b8 _ZN34_INTERNAL_cfa35a17_4_k_cu_f9d90a736thrust24THRUST_300001_SM_1000_NS12placeholders2_8E[1];
.global .align 1 .b8 _ZN34_INTERNAL_cfa35a17_4_k_cu_f9d90a736thrust24THRUST_300001_SM_1000_NS12placeholders2_9E[1];
.global .align 1 .b8 _ZN34_INTERNAL_cfa35a17_4_k_cu_f9d90a736thrust24THRUST_300001_SM_1000_NS12placeholders3_10E[1];
.global .align 1 .b8 _ZN34_INTERNAL_cfa35a17_4_k_cu_f9d90a736thrust24THRUST_300001_SM_1000_NS3seqE[1];
.global .align 1 .b8 _ZN34_INTERNAL_cfa35a17_4_k_cu_f9d90a736thrust24THRUST_300001_SM_1000_NS6deviceE[1];
.extern .shared .align 16 .b8 sdata[];

.visible .entry _Z30compute_distance_matrix_kernelPKfPfii(
	.param .u64 .ptr .align 1 _Z30compute_distance_matrix_kernelPKfPfii_param_0,
	.param .u64 .ptr .align 1 _Z30compute_distance_matrix_kernelPKfPfii_param_1,
	.param .u32 _Z30compute_distance_matrix_kernelPKfPfii_param_2,
	.param .u32 _Z30compute_distance_matrix_kernelPKfPfii_param_3
)
{
	.reg .pred 	%p<13>;
	.reg .b32 	%r<33>;
	.reg .b32 	%f<84>;
	.reg .b64 	%rd<44>;

	ld.param.u64 	%rd10, [_Z30compute_distance_matrix_kernelPKfPfii_param_0];
	ld.param.u64 	%rd11, [_Z30compute_distance_matrix_kernelPKfPfii_param_1];
	ld.param.u32 	%r14, [_Z30compute_distance_matrix_kernelPKfPfii_param_2];
	ld.param.u32 	%r15, [_Z30compute_distance_matrix_kernelPKfPfii_param_3];
	mov.u32 	%r16, %ctaid.x;
	mov.u32 	%r17, %ntid.x;
	mov.u32 	%r18, %tid.x;
	mad.lo.s32 	%r1, %r16, %r17, %r18;
	mov.u32 	%r19, %ctaid.y;
	mov.u32 	%r20, %ntid.y;
	mov.u32 	%r21, %tid.y;
	mad.lo.s32 	%r2, %r19, %r20, %r21;
	max.s32 	%r22, %r1, %r2;
	setp.ge.s32 	%p1, %r22, %r14;
	setp.gt.s32 	%p2, %r1, %r2;
	or.pred  	%p3, %p2, %p1;
	@%p3 bra 	$L__BB0_14;
	cvta.to.global.u64 	%rd1, %rd10;
	mul.lo.s32 	%r23, %r15, %r1;
	cvt.s64.s32 	%rd2, %r23;
	mul.lo.s32 	%r24, %r15, %r2;
	cvt.s64.s32 	%rd3, %r24;
	setp.lt.s32 	%p4, %r15, 1;
	mov.f32 	%f83, 0f00000000;
	@%p4 bra 	$L__BB0_13;
	and.b32  	%r3, %r15, 7;
	setp.lt.u32 	%p5, %r15, 8;
	mov.f32 	%f83, 0f00000000;
	mov.b32 	%r31, 0;
	@%p5 bra 	$L__BB0_5;
	and.b32  	%r31, %r15, 2147483640;
	neg.s32 	%r29, %r31;
	shl.b64 	%rd12, %rd2, 2;
	add.s64 	%rd13, %rd12, %rd1;
	add.s64 	%rd43, %rd13, 16;
	shl.b64 	%rd14, %rd3, 2;
	add.s64 	%rd15, %rd14, %rd1;
	add.s64 	%rd42, %rd15, 16;
	mov.f32 	%f83, 0f00000000;
$L__BB0_4:
	.pragma "nounroll";
	ld.global.f32 	%f17, [%rd43+-16];
	ld.global.f32 	%f18, [%rd42+-16];
	sub.f32 	%f19, %f17, %f18;
	fma.rn.f32 	%f20, %f19, %f19, %f83;
	ld.global.f32 	%f21, [%rd43+-12];
	ld.global.f32 	%f22, [%rd42+-12];
	sub.f32 	%f23, %f21, %f22;
	fma.rn.f32 	%f24, %f23, %f23, %f20;
	ld.global.f32 	%f25, [%rd43+-8];
	ld.global.f32 	%f26, [%rd42+-8];
	sub.f32 	%f27, %f25, %f26;
	fma.rn.f32 	%f28, %f27, %f27, %f24;
	ld.global.f32 	%f29, [%rd43+-4];
	ld.global.f32 	%f30, [%rd42+-4];
	sub.f32 	%f31, %f29, %f30;
	fma.rn.f32 	%f32, %f31, %f31, %f28;
	ld.global.f32 	%f33, [%rd43];
	ld.global.f32 	%f34, [%rd42];
	sub.f32 	%f35, %f33, %f34;
	fma.rn.f32 	%f36, %f35, %f35, %f32;
	ld.global.f32 	%f37, [%rd43+4];
	ld.global.f32 	%f38, [%rd42+4];
	sub.f32 	%f39, %f37, %f38;
	fma.rn.f32 	%f40, %f39, %f39, %f36;
	ld.global.f32 	%f41, [%rd43+8];
	ld.global.f32 	%f42, [%rd42+8];
	sub.f32 	%f43, %f41, %f42;
	fma.rn.f32 	%f44, %f43, %f43, %f40;
	ld.global.f32 	%f45, [%rd43+12];
	ld.global.f32 	%f46, [%rd42+12];
	sub.f32 	%f47, %f45, %f46;
	fma.rn.f32 	%f83, %f47, %f47, %f44;
	add.s32 	%r29, %r29, 8;
	add.s64 	%rd43, %rd43, 32;
	add.s64 	%rd42, %rd42, 32;
	setp.ne.s32 	%p6, %r29, 0;
	@%p6 bra 	$L__BB0_4;
$L__BB0_5:
	setp.eq.s32 	%p7, %r3, 0;
	@%p7 bra 	$L__BB0_13;
	and.b32  	%r9, %r15, 3;
	setp.lt.u32 	%p8, %r3, 4;
	@%p8 bra 	$L__BB0_8;
	cvt.u64.u32 	%rd16, %r31;
	add.s64 	%rd17, %rd16, %rd2;
	shl.b64 	%rd18, %rd17, 2;
	add.s64 	%rd19, %rd1, %rd18;
	ld.global.f32 	%f49, [%rd19];
	add.s64 	%rd20, %rd16, %rd3;
	shl.b64 	%rd21, %rd20, 2;
	add.s64 	%rd22, %rd1, %rd21;
	ld.global.f32 	%f50, [%rd22];
	sub.f32 	%f51, %f49, %f50;
	fma.rn.f32 	%f52, %f51, %f51, %f83;
	ld.global.f32 	%f53, [%rd19+4];
	ld.global.f32 	%f54, [%rd22+4];
	sub.f32 	%f55, %f53, %f54;
	fma.rn.f32 	%f56, %f55, %f55, %f52;
	ld.global.f32 	%f57, [%rd19+8];
	ld.global.f32 	%f58, [%rd22+8];
	sub.f32 	%f59, %f57, %f58;
	fma.rn.f32 	%f60, %f59, %f59, %f56;
	ld.global.f32 	%f61, [%rd19+12];
	ld.global.f32 	%f62, [%rd22+12];
	sub.f32 	%f63, %f61, %f62;
	fma.rn.f32 	%f83, %f63, %f63, %f60;
	add.s32 	%r31, %r31, 4;
$L__BB0_8:
	setp.eq.s32 	%p9, %r9, 0;
	@%p9 bra 	$L__BB0_13;
	setp.eq.s32 	%p10, %r9, 1;
	@%p10 bra 	$L__BB0_11;
	cvt.u64.u32 	%rd23, %r31;
	add.s64 	%rd24, %rd23, %rd2;
	shl.b64 	%rd25, %rd24, 2;
	add.s64 	%rd26, %rd1, %rd25;
	ld.global.f32 	%f65, [%rd26];
	add.s64 	%rd27, %rd23, %rd3;
	shl.b64 	%rd28, %rd27, 2;
	add.s64 	%rd29, %rd1, %rd28;
	ld.global.f32 	%f66, [%rd29];
	sub.f32 	%f67, %f65, %f66;
	fma.rn.f32 	%f68, %f67, %f67, %f83;
	ld.global.f32 	%f69, [%rd26+4];
	ld.global.f32 	%f70, [%rd29+4];
	sub.f32 	%f71, %f69, %f70;
	fma.rn.f32 	%f83, %f71, %f71, %f68;
	add.s32 	%r31, %r31, 2;
$L__BB0_11:
	and.b32  	%r26, %r15, 1;
	setp.eq.b32 	%p11, %r26, 1;
	not.pred 	%p12, %p11;
	@%p12 bra 	$L__BB0_13;
	cvt.u64.u32 	%rd30, %r31;
	add.s64 	%rd31, %rd30, %rd2;
	shl.b64 	%rd32, %rd31, 2;
	add.s64 	%rd33, %rd1, %rd32;
	ld.global.f32 	%f72, [%rd33];
	add.s64 	%rd34, %rd30, %rd3;
	shl.b64 	%rd35, %rd34, 2;
	add.s64 	%rd36, %rd1, %rd35;
	ld.global.f32 	%f73, [%rd36];
	sub.f32 	%f74, %f72, %f73;
	fma.rn.f32 	%f83, %f74, %f74, %f83;
$L__BB0_13:
	cvta.to.global.u64 	%rd37, %rd11;
	sqrt.rn.f32 	%f75, %f83;
	mad.lo.s32 	%r27, %r14, %r1, %r2;
	mul.wide.s32 	%rd38, %r27, 4;
	add.s64 	%rd39, %rd37, %rd38;
	st.global.f32 	[%rd39], %f75;
	mad.lo.s32 	%r28, %r14, %r2, %r1;
	mul.wide.s32 	%rd40, %r28, 4;
	add.s64 	%rd41, %rd37, %rd40;
	st.global.f32 	[%rd41], %f75;
$L__BB0_14:
	ret;

}
	// .globl	_Z28vietoris_rips_complex_kernelPKfPiPfS1_if
.visible .entry _Z28vietoris_rips_complex_kernelPKfPiPfS1_if(
	.param .u64 .ptr .align 1 _Z28vietoris_rips_complex_kernelPKfPiPfS1_if_param_0,
	.param .u64 .ptr .align 1 _Z28vietoris_rips_complex_kernelPKfPiPfS1_if_param_1,
	.param .u64 .ptr .align 1 _Z28vietoris_rips_complex_kernelPKfPiPfS1_if_param_2,
	.param .u64 .ptr .align 1 _Z28vietoris_rips_complex_kernelPKfPiPfS1_if_param_3,
	.param .u32 _Z28vietoris_rips_complex_kernelPKfPiPfS1_if_param_4,
	.param .f32 _Z28vietoris_rips_complex_kernelPKfPiPfS1_if_param_5
)
{
	.reg .pred 	%p<5>;
	.reg .b32 	%r<14>;
	.reg .b32 	%f<3>;
	.reg .b64 	%rd<15>;

	ld.param.u64 	%rd1, [_Z28vietoris_rips_complex_kernelPKfPiPfS1_if_param_0];
	ld.param.u64 	%rd2, [_Z28vietoris_rips_complex_kernelPKfPiPfS1_if_param_1];
	ld.param.u64 	%rd3, [_Z28vietoris_rips_complex_kernelPKfPiPfS1_if_param_2];
	ld.param.u64 	%rd4, [_Z28vietoris_rips_complex_kernelPKfPiPfS1_if_param_3];
	ld.param.u32 	%r3, [_Z28vietoris_rips_complex_kernelPKfPiPfS1_if_param_4];
	ld.param.f32 	%f2, [_Z28vietoris_rips_complex_kernelPKfPiPfS1_if_param_5];
	mov.u32 	%r4, %ctaid.x;
	mov.u32 	%r5, %ntid.x;
	mov.u32 	%r6, %tid.x;
	mad.lo.s32 	%r1, %r4, %r5, %r6;
	mov.u32 	%r7, %ctaid.y;
	mov.u32 	%r8, %ntid.y;
	mov.u32 	%r9, %tid.y;
	mad.lo.s32 	%r2, %r7, %r8, %r9;
	max.s32 	%r10, %r1, %r2;
	setp.ge.s32 	%p1, %r10, %r3;
	setp.ge.s32 	%p2, %r1, %r2;
	or.pred  	%p3, %p2, %p1;
	@%p3 bra 	$L__BB1_3;
	cvta.to.global.u64 	%rd5, %rd1;
	mad.lo.s32 	%r11, %r3, %r1, %r2;
	mul.wide.s32 	%rd6, %r11, 4;
	add.s64 	%rd7, %rd5, %rd6;
	ld.global.f32 	%f1, [%rd7];
	setp.gtu.f32 	%p4, %f1, %f2;
	@%p4 bra 	$L__BB1_3;
	cvta.to.global.u64 	%rd8, %rd4;
	atom.global.add.u32 	%r12, [%rd8], 1;
	shl.b32 	%r13, %r12, 1;
	cvta.to.global.u64 	%rd9, %rd2;
	mul.wide.s32 	%rd10, %r13, 4;
	add.s64 	%rd11, %rd9, %rd10;
	st.global.u32 	[%rd11], %r1;
	st.global.u32 	[%rd11+4], %r2;
	cvta.to.global.u64 	%rd12, %rd3;
	mul.wide.s32 	%rd13, %r12, 4;
	add.s64 	%rd14, %rd12, %rd13;
	st.global.f32 	[%rd14], %f1;
$L__BB1_3:
	ret;

}
	// .globl	_Z38simplicial_complex_construction_kernelPKiPKfPiPfS3_iS2_if
.visible .entry _Z38simplicial_complex_construction_kernelPKiPKfPiPfS3_iS2_if(
	.param .u64 .ptr .align 1 _Z38simplicial_complex_construction_kernelPKiPKfPiPfS3_iS2_if_param_0,
	.param .u64 .ptr .align 1 _Z38simplicial_complex_construction_kernelPKiPKfPiPfS3_iS2_if_param_1,
	.param .u64 .ptr .align 1 _Z38simplicial_complex_construction_kernelPKiPKfPiPfS3_iS2_if_param_2,
	.param .u64 .ptr .align 1 _Z38simplicial_complex_construction_kernelPKiPKfPiPfS3_iS2_if_param_3,
	.param .u64 .ptr .align 1 _Z38simplicial_complex_construction_kernelPKiPKfPiPfS3_iS2_if_param_4,
	.param .u32 _Z38simplicial_complex_construction_kernelPKiPKfPiPfS3_iS2_if_param_5,
	.param .u64 .ptr .align 1 _Z38simplicial_complex_construction_kernelPKiPKfPiPfS3_iS2_if_param_6,
	.param .u32 _Z38simplicial_complex_construction_kernelPKiPKfPiPfS3_iS2_if_param_7,
	.param .f32 _Z38simplicial_complex_construction_kernelPKiPKfPiPfS3_iS2_if_param_8
)
{
	.reg .pred 	%p<37>;
	.reg .b32 	%r<59>;
	.reg .b32 	%f<32>;
	.reg .b64 	%rd<54>;

	ld.param.u64 	%rd8, [_Z38simplicial_complex_construction_kernelPKiPKfPiPfS3_iS2_if_param_0];
	ld.param.u64 	%rd9, [_Z38simplicial_complex_construction_kernelPKiPKfPiPfS3_iS2_if_param_1];
	ld.param.u64 	%rd10, [_Z38simplicial_complex_construction_kernelPKiPKfPiPfS3_iS2_if_param_2];
	ld.param.u64 	%rd11, [_Z38simplicial_complex_construction_kernelPKiPKfPiPfS3_iS2_if_param_3];
	ld.param.u64 	%rd12, [_Z38simplicial_complex_construction_kernelPKiPKfPiPfS3_iS2_if_param_4];
	ld.param.u32 	%r32, [_Z38simplicial_complex_construction_kernelPKiPKfPiPfS3_iS2_if_param_5];
	ld.param.u64 	%rd13, [_Z38simplicial_complex_construction_kernelPKiPKfPiPfS3_iS2_if_param_6];
	ld.param.u32 	%r31, [_Z38simplicial_complex_construction_kernelPKiPKfPiPfS3_iS2_if_param_7];
	ld.param.f32 	%f11, [_Z38simplicial_complex_construction_kernelPKiPKfPiPfS3_iS2_if_param_8];
	cvta.to.global.u64 	%rd1, %rd11;
	cvta.to.global.u64 	%rd2, %rd10;
	cvta.to.global.u64 	%rd3, %rd12;
	cvta.to.global.u64 	%rd4, %rd13;
	mov.u32 	%r33, %ctaid.x;
	mov.u32 	%r34, %ntid.x;
	mov.u32 	%r35, %tid.x;
	mad.lo.s32 	%r1, %r33, %r34, %r35;
	setp.ge.s32 	%p1, %r1, %r32;
	@%p1 bra 	$L__BB2_23;
	cvta.to.global.u64 	%rd14, %rd8;
	shl.b32 	%r36, %r1, 1;
	mul.wide.s32 	%rd15, %r36, 4;
	add.s64 	%rd16, %rd14, %rd15;
	ld.global.u32 	%r2, [%rd16];
	ld.global.u32 	%r3, [%rd16+4];
	setp.lt.s32 	%p2, %r31, 1;
	@%p2 bra 	$L__BB2_23;
	mul.lo.s32 	%r4, %r2, %r31;
	mul.lo.s32 	%r5, %r3, %r31;
	cvta.to.global.u64 	%rd17, %rd9;
	mul.wide.s32 	%rd18, %r1, 4;
	add.s64 	%rd5, %rd17, %rd18;
	and.b32  	%r6, %r31, 3;
	setp.lt.u32 	%p3, %r31, 4;
	mov.b32 	%r58, 0;
	@%p3 bra 	$L__BB2_17;
	and.b32  	%r58, %r31, 2147483644;
	mov.b32 	%r51, 0;
	cvt.s64.s32 	%rd27, %r4;
	cvt.s64.s32 	%rd31, %r5;
$L__BB2_4:
	setp.eq.s32 	%p4, %r51, %r2;
	setp.eq.s32 	%p5, %r51, %r3;
	or.pred  	%p6, %p4, %p5;
	@%p6 bra 	$L__BB2_7;
	add.s32 	%r39, %r51, %r4;
	mul.wide.s32 	%rd19, %r39, 4;
	add.s64 	%rd20, %rd4, %rd19;
	ld.global.f32 	%f1, [%rd20];
	add.s32 	%r40, %r51, %r5;
	mul.wide.s32 	%rd21, %r40, 4;
	add.s64 	%rd22, %rd4, %rd21;
	ld.global.f32 	%f12, [%rd22];
	setp.gtu.f32 	%p7, %f1, %f11;
	setp.gtu.f32 	%p8, %f12, %f11;
	or.pred  	%p9, %p7, %p8;
	@%p9 bra 	$L__BB2_7;
	atom.global.add.u32 	%r41, [%rd3], 1;
	mul.lo.s32 	%r42, %r41, 3;
	mul.wide.s32 	%rd23, %r42, 4;
	add.s64 	%rd24, %rd2, %rd23;
	st.global.u32 	[%rd24], %r2;
	st.global.u32 	[%rd24+4], %r3;
	st.global.u32 	[%rd24+8], %r51;
	ld.global.f32 	%f13, [%rd5];
	max.f32 	%f14, %f13, %f1;
	max.f32 	%f15, %f14, %f12;
	mul.wide.s32 	%rd25, %r41, 4;
	add.s64 	%rd26, %rd1, %rd25;
	st.global.f32 	[%rd26], %f15;
$L__BB2_7:
	add.s32 	%r9, %r51, 1;
	setp.eq.s32 	%p10, %r9, %r2;
	setp.eq.s32 	%p11, %r9, %r3;
	cvt.s64.s32 	%rd28, %r51;
	add.s64 	%rd29, %rd28, %rd27;
	shl.b64 	%rd30, %rd29, 2;
	add.s64 	%rd6, %rd4, %rd30;
	add.s64 	%rd32, %rd28, %rd31;
	shl.b64 	%rd33, %rd32, 2;
	add.s64 	%rd7, %rd4, %rd33;
	or.pred  	%p12, %p10, %p11;
	@%p12 bra 	$L__BB2_10;
	ld.global.f32 	%f3, [%rd6+4];
	ld.global.f32 	%f16, [%rd7+4];
	setp.gtu.f32 	%p13, %f3, %f11;
	setp.gtu.f32 	%p14, %f16, %f11;
	or.pred  	%p15, %p13, %p14;
	@%p15 bra 	$L__BB2_10;
	atom.global.add.u32 	%r43, [%rd3], 1;
	mul.lo.s32 	%r44, %r43, 3;
	mul.wide.s32 	%rd34, %r44, 4;
	add.s64 	%rd35, %rd2, %rd34;
	st.global.u32 	[%rd35], %r2;
	st.global.u32 	[%rd35+4], %r3;
	st.global.u32 	[%rd35+8], %r9;
	ld.global.f32 	%f17, [%rd5];
	max.f32 	%f18, %f17, %f3;
	max.f32 	%f19, %f18, %f16;
	mul.wide.s32 	%rd36, %r43, 4;
	add.s64 	%rd37, %rd1, %rd36;
	st.global.f32 	[%rd37], %f19;
$L__BB2_10:
	add.s32 	%r10, %r51, 2;
	setp.eq.s32 	%p16, %r10, %r2;
	setp.eq.s32 	%p17, %r10, %r3;
	or.pred  	%p18, %p16, %p17;
	@%p18 bra 	$L__BB2_13;
	ld.global.f32 	%f5, [%rd6+8];
	ld.global.f32 	%f20, [%rd7+8];
	setp.gtu.f32 	%p19, %f5, %f11;
	setp.gtu.f32 	%p20, %f20, %f11;
	or.pred  	%p21, %p19, %p20;
	@%p21 bra 	$L__BB2_13;
	atom.global.add.u32 	%r45, [%rd3], 1;
	mul.lo.s32 	%r46, %r45, 3;
	mul.wide.s32 	%rd38, %r46, 4;
	add.s64 	%rd39, %rd2, %rd38;
	st.global.u32 	[%rd39], %r2;
	st.global.u32 	[%rd39+4], %r3;
	st.global.u32 	[%rd39+8], %r10;
	ld.global.f32 	%f21, [%rd5];
	max.f32 	%f22, %f21, %f5;
	max.f32 	%f23, %f22, %f20;
	mul.wide.s32 	%rd40, %r45, 4;
	add.s64 	%rd41, %rd1, %rd40;
	st.global.f32 	[%rd41], %f23;
$L__BB2_13:
	add.s32 	%r11, %r51, 3;
	setp.eq.s32 	%p22, %r11, %r2;
	setp.eq.s32 	%p23, %r11, %r3;
	or.pred  	%p24, %p22, %p23;
	@%p24 bra 	$L__BB2_16;
	ld.global.f32 	%f7, [%rd6+12];
	ld.global.f32 	%f24, [%rd7+12];
	setp.gtu.f32 	%p25, %f7, %f11;
	setp.gtu.f32 	%p26, %f24, %f11;
	or.pred  	%p27, %p25, %p26;
	@%p27 bra 	$L__BB2_16;
	atom.global.add.u32 	%r47, [%rd3], 1;
	mul.lo.s32 	%r48, %r47, 3;
	mul.wide.s32 	%rd42, %r48, 4;
	add.s64 	%rd43, %rd2, %rd42;
	st.global.u32 	[%rd43], %r2;
	st.global.u32 	[%rd43+4], %r3;
	st.global.u32 	[%rd43+8], %r11;
	ld.global.f32 	%f25, [%rd5];
	max.f32 	%f26, %f25, %f7;
	max.f32 	%f27, %f26, %f24;
	mul.wide.s32 	%rd44, %r47, 4;
	add.s64 	%rd45, %rd1, %rd44;
	st.global.f32 	[%rd45], %f27;
$L__BB2_16:
	add.s32 	%r51, %r51, 4;
	setp.ne.s32 	%p28, %r51, %r58;
	@%p28 bra 	$L__BB2_4;
$L__BB2_17:
	setp.eq.s32 	%p29, %r6, 0;
	@%p29 bra 	$L__BB2_23;
	add.s32 	%r57, %r58, %r5;
	add.s32 	%r56, %r58, %r4;
	sub.s32 	%r55, %r58, %r3;
	sub.s32 	%r54, %r58, %r2;
	neg.s32 	%r53, %r6;
$L__BB2_19:
	.pragma "nounroll";
	setp.eq.s32 	%p30, %r54, 0;
	setp.eq.s32 	%p31, %r55, 0;
	or.pred  	%p32, %p30, %p31;
	@%p32 bra 	$L__BB2_22;
	mul.wide.s32 	%rd46, %r56, 4;
	add.s64 	%rd47, %rd4, %rd46;
	ld.global.f32 	%f9, [%rd47];
	mul.wide.s32 	%rd48, %r57, 4;
	add.s64 	%rd49, %rd4, %rd48;
	ld.global.f32 	%f28, [%rd49];
	setp.gtu.f32 	%p33, %f9, %f11;
	setp.gtu.f32 	%p34, %f28, %f11;
	or.pred  	%p35, %p33, %p34;
	@%p35 bra 	$L__BB2_22;
	atom.global.add.u32 	%r49, [%rd3], 1;
	mul.lo.s32 	%r50, %r49, 3;
	mul.wide.s32 	%rd50, %r50, 4;
	add.s64 	%rd51, %rd2, %rd50;
	st.global.u32 	[%rd51], %r2;
	st.global.u32 	[%rd51+4], %r3;
	st.global.u32 	[%rd51+8], %r58;
	ld.global.f32 	%f29, [%rd5];
	max.f32 	%f30, %f29, %f9;
	max.f32 	%f31, %f30, %f28;
	mul.wide.s32 	%rd52, %r49, 4;
	add.s64 	%rd53, %rd1, %rd52;
	st.global.f32 	[%rd53], %f31;
$L__BB2_22:
	add.s32 	%r58, %r58, 1;
	add.s32 	%r57, %r57, 1;
	add.s32 	%r56, %r56, 1;
	add.s32 	%r55, %r55, 1;
	add.s32 	%r54, %r54, 1;
	add.s32 	%r53, %r53, 1;
	setp.ne.s32 	%p36, %r53, 0;
	@%p36 bra 	$L__BB2_19;
$L__BB2_23:
	ret;

}
	// .globl	_Z22boundary_matrix_kernelPKiPiii
.visible .entry _Z22boundary_matrix_kernelPKiPiii(
	.param .u64 .ptr .align 1 _Z22boundary_matrix_kernelPKiPiii_param_0,
	.param .u64 .ptr .align 1 _Z22boundary_matrix_kernelPKiPiii_param_1,
	.param .u32 _Z22boundary_matrix_kernelPKiPiii_param_2,
	.param .u32 _Z22boundary_matrix_kernelPKiPiii_param_3
)
{
	.local .align 16 .b8 	__local_depot3[32];
	.reg .b64 	%SP;
	.reg .b64 	%SPL;
	.reg .pred 	%p<94>;
	.reg .b32 	%r<397>;
	.reg .b64 	%rd<166>;

	mov.u64 	%SPL, __local_depot3;
	ld.param.u64 	%rd14, [_Z22boundary_matrix_kernelPKiPiii_param_0];
	ld.param.u64 	%rd15, [_Z22boundary_matrix_kernelPKiPiii_param_1];
	ld.param.u32 	%r172, [_Z22boundary_matrix_kernelPKiPiii_param_2];
	ld.param.u32 	%r173, [_Z22boundary_matrix_kernelPKiPiii_param_3];
	cvta.to.global.u64 	%rd1, %rd15;
	cvta.to.global.u64 	%rd2, %rd14;
	add.u64 	%rd3, %SPL, 0;
	mov.u32 	%r174, %ctaid.x;
	mov.u32 	%r175, %ntid.x;
	mov.u32 	%r176, %tid.x;
	mad.lo.s32 	%r1, %r174, %r175, %r176;
	setp.ge.s32 	%p1, %r1, %r172;
	setp.lt.s32 	%p2, %r173, 0;
	or.pred  	%p3, %p1, %p2;
	@%p3 bra 	$L__BB3_160;
	add.s32 	%r2, %r173, 1;
	mad.lo.s32 	%r3, %r1, %r173, %r1;
	setp.lt.s32 	%p4, %r172, 1;
	@%p4 bra 	$L__BB3_85;
	setp.ne.s32 	%p47, %r173, 0;
	@%p47 bra 	$L__BB3_4;
	mul.wide.s32 	%rd163, %r1, 4;
	add.s64 	%rd164, %rd1, %rd163;
	mov.b32 	%r314, 1;
	st.global.u32 	[%rd164], %r314;
	bra.uni 	$L__BB3_160;
$L__BB3_4:
	and.b32  	%r4, %r2, 15;
	add.s32 	%r5, %r4, -1;
	and.b32  	%r6, %r2, 7;
	add.s32 	%r7, %r6, -1;
	and.b32  	%r8, %r2, -16;
	and.b32  	%r9, %r2, 3;
	mul.wide.s32 	%rd88, %r3, 4;
	add.s64 	%rd89, %rd88, %rd2;
	add.s64 	%rd4, %rd89, 32;
	mov.b32 	%r315, 0;
$L__BB3_5:
	setp.lt.u32 	%p48, %r173, 15;
	mov.b32 	%r346, 0;
	mov.u32 	%r320, %r346;
	@%p48 bra 	$L__BB3_40;
	neg.s32 	%r317, %r315;
	mov.b32 	%r318, 0;
	mov.u64 	%rd165, %rd4;
	mov.u32 	%r316, %r3;
	mov.u32 	%r320, %r318;
$L__BB3_7:
	.pragma "nounroll";
	setp.eq.s32 	%p49, %r317, 0;
	@%p49 bra 	$L__BB3_9;
	mul.wide.s32 	%rd90, %r316, 4;
	add.s64 	%rd91, %rd2, %rd90;
	ld.global.u32 	%r245, [%rd91];
	add.s32 	%r16, %r320, 1;
	mul.wide.s32 	%rd92, %r320, 4;
	add.s64 	%rd93, %rd3, %rd92;
	st.local.u32 	[%rd93], %r245;
	mov.u32 	%r320, %r16;
$L__BB3_9:
	add.s32 	%r246, %r318, 1;
	setp.eq.s32 	%p50, %r246, %r315;
	@%p50 bra 	$L__BB3_11;
	ld.global.u32 	%r247, [%rd165+-28];
	add.s32 	%r18, %r320, 1;
	mul.wide.s32 	%rd94, %r320, 4;
	add.s64 	%rd95, %rd3, %rd94;
	st.local.u32 	[%rd95], %r247;
	mov.u32 	%r320, %r18;
$L__BB3_11:
	add.s32 	%r248, %r318, 2;
	setp.eq.s32 	%p51, %r248, %r315;
	@%p51 bra 	$L__BB3_13;
	ld.global.u32 	%r249, [%rd165+-24];
	add.s32 	%r20, %r320, 1;
	mul.wide.s32 	%rd96, %r320, 4;
	add.s64 	%rd97, %rd3, %rd96;
	st.local.u32 	[%rd97], %r249;
	mov.u32 	%r320, %r20;
$L__BB3_13:
	add.s32 	%r250, %r318, 3;
	setp.eq.s32 	%p52, %r250, %r315;
	@%p52 bra 	$L__BB3_15;
	ld.global.u32 	%r251, [%rd165+-20];
	add.s32 	%r22, %r320, 1;
	mul.wide.s32 	%rd98, %r320, 4;
	add.s64 	%rd99, %rd3, %rd98;
	st.local.u32 	[%rd99], %r251;
	mov.u32 	%r320, %r22;
$L__BB3_15:
	add.s32 	%r252, %r318, 4;
	setp.eq.s32 	%p53, %r252, %r315;
	@%p53 bra 	$L__BB3_17;
	ld.global.u32 	%r253, [%rd165+-16];
	add.s32 	%r24, %r320, 1;
	mul.wide.s32 	%rd100, %r320, 4;
	add.s64 	%rd101, %rd3, %rd100;
	st.local.u32 	[%rd101], %r253;
	mov.u32 	%r320, %r24;
$L__BB3_17:
	add.s32 	%r254, %r318, 5;
	setp.eq.s32 	%p54, %r254, %r315;
	@%p54 bra 	$L__BB3_19;
	ld.global.u32 	%r255, [%rd165+-12];
	add.s32 	%r26, %r320, 1;
	mul.wide.s32 	%rd102, %r320, 4;
	add.s64 	%rd103, %rd3, %rd102;
	st.local.u32 	[%rd103], %r255;
	mov.u32 	%r320, %r26;
$L__BB3_19:
	add.s32 	%r256, %r318, 6;
	setp.eq.s32 	%p55, %r256, %r315;
	@%p55 bra 	$L__BB3_21;
	ld.global.u32 	%r257, [%rd165+-8];
	add.s32 	%r28, %r320, 1;
	mul.wide.s32 	%rd104, %r320, 4;
	add.s64 	%rd105, %rd3, %rd104;
	st.local.u32 	[%rd105], %r257;
	mov.u32 	%r320, %r28;
$L__BB3_21:
	add.s32 	%r258, %r318, 7;
	setp.eq.s32 	%p56, %r258, %r315;
	@%p56 bra 	$L__BB3_23;
	ld.global.u32 	%r259, [%rd165+-4];
	add.s32 	%r30, %r320, 1;
	mul.wide.s32 	%rd106, %r320, 4;
	add.s64 	%rd107, %rd3, %rd106;
	st.local.u32 	[%rd107], %r259;
	mov.u32 	%r320, %r30;
$L__BB3_23:
	add.s32 	%r260, %r318, 8;
	setp.eq.s32 	%p57, %r260, %r315;
	@%p57 bra 	$L__BB3_25;
	ld.global.u32 	%r261, [%rd165];
	add.s32 	%r32, %r320, 1;
	mul.wide.s32 	%rd108, %r320, 4;
	add.s64 	%rd109, %rd3, %rd108;
	st.local.u32 	[%rd109], %r261;
	mov.u32 	%r320, %r32;
$L__BB3_25:
	add.s32 	%r262, %r318, 9;
	setp.eq.s32 	%p58, %r262, %r315;
	@%p58 bra 	$L__BB3_27;
	ld.global.u32 	%r263, [%rd165+4];
	add.s32 	%r34, %r320, 1;
	mul.wide.s32 	%rd110, %r320, 4;
	add.s64 	%rd111, %rd3, %rd110;
	st.local.u32 	[%rd111], %r263;
	mov.u32 	%r320, %r34;
$L__BB3_27:
	add.s32 	%r264, %r318, 10;
	setp.eq.s32 	%p59, %r264, %r315;
	@%p59 bra 	$L__BB3_29;
	ld.global.u32 	%r265, [%rd165+8];
	add.s32 	%r36, %r320, 1;
	mul.wide.s32 	%rd112, %r320, 4;
	add.s64 	%rd113, %rd3, %rd112;
	st.local.u32 	[%rd113], %r265;
	mov.u32 	%r320, %r36;
$L__BB3_29:
	add.s32 	%r266, %r318, 11;
	setp.eq.s32 	%p60, %r266, %r315;
	@%p60 bra 	$L__BB3_31;
	ld.global.u32 	%r267, [%rd165+12];
	add.s32 	%r38, %r320, 1;
	mul.wide.s32 	%rd114, %r320, 4;
	add.s64 	%rd115, %rd3, %rd114;
	st.local.u32 	[%rd115], %r267;
	mov.u32 	%r320, %r38;
$L__BB3_31:
	add.s32 	%r268, %r318, 12;
	setp.eq.s32 	%p61, %r268, %r315;
	@%p61 bra 	$L__BB3_33;
	ld.global.u32 	%r269, [%rd165+16];
	add.s32 	%r40, %r320, 1;
	mul.wide.s32 	%rd116, %r320, 4;
	add.s64 	%rd117, %rd3, %rd116;
	st.local.u32 	[%rd117], %r269;
	mov.u32 	%r320, %r40;
$L__BB3_33:
	add.s32 	%r270, %r318, 13;
	setp.eq.s32 	%p62, %r270, %r315;
	@%p62 bra 	$L__BB3_35;
	ld.global.u32 	%r271, [%rd165+20];
	add.s32 	%r42, %r320, 1;
	mul.wide.s32 	%rd118, %r320, 4;
	add.s64 	%rd119, %rd3, %rd118;
	st.local.u32 	[%rd119], %r271;
	mov.u32 	%r320, %r42;
$L__BB3_35:
	add.s32 	%r272, %r318, 14;
	setp.eq.s32 	%p63, %r272, %r315;
	@%p63 bra 	$L__BB3_37;
	ld.global.u32 	%r273, [%rd165+24];
	add.s32 	%r44, %r320, 1;
	mul.wide.s32 	%rd120, %r320, 4;
	add.s64 	%rd121, %rd3, %rd120;
	st.local.u32 	[%rd121], %r273;
	mov.u32 	%r320, %r44;
$L__BB3_37:
	add.s32 	%r274, %r318, 15;
	setp.eq.s32 	%p64, %r274, %r315;
	@%p64 bra 	$L__BB3_39;
	ld.global.u32 	%r275, [%rd165+28];
	add.s32 	%r46, %r320, 1;
	mul.wide.s32 	%rd122, %r320, 4;
	add.s64 	%rd123, %rd3, %rd122;
	st.local.u32 	[%rd123], %r275;
	mov.u32 	%r320, %r46;
$L__BB3_39:
	add.s32 	%r318, %r318, 16;
	add.s32 	%r317, %r317, 16;
	add.s32 	%r316, %r316, 16;
	add.s64 	%rd165, %rd165, 64;
	setp.ne.s32 	%p65, %r318, %r8;
	mov.u32 	%r346, %r8;
	@%p65 bra 	$L__BB3_7;
$L__BB3_40:
	setp.eq.s32 	%p66, %r4, 0;
	@%p66 bra 	$L__BB3_78;
	setp.lt.u32 	%p67, %r5, 7;
	@%p67 bra 	$L__BB3_59;
	setp.eq.s32 	%p68, %r346, %r315;
	add.s32 	%r276, %r346, %r3;
	mul.wide.s32 	%rd124, %r276, 4;
	add.s64 	%rd7, %rd2, %rd124;
	@%p68 bra 	$L__BB3_44;
	ld.global.u32 	%r277, [%rd7];
	add.s32 	%r53, %r320, 1;
	mul.wide.s32 	%rd125, %r320, 4;
	add.s64 	%rd126, %rd3, %rd125;
	st.local.u32 	[%rd126], %r277;
	mov.u32 	%r320, %r53;
$L__BB3_44:
	add.s32 	%r278, %r346, 1;
	setp.eq.s32 	%p69, %r278, %r315;
	@%p69 bra 	$L__BB3_46;
	ld.global.u32 	%r279, [%rd7+4];
	add.s32 	%r55, %r320, 1;
	mul.wide.s32 	%rd127, %r320, 4;
	add.s64 	%rd128, %rd3, %rd127;
	st.local.u32 	[%rd128], %r279;
	mov.u32 	%r320, %r55;
$L__BB3_46:
	add.s32 	%r280, %r346, 2;
	setp.eq.s32 	%p70, %r280, %r315;
	@%p70 bra 	$L__BB3_48;
	ld.global.u32 	%r281, [%rd7+8];
	add.s32 	%r57, %r320, 1;
	mul.wide.s32 	%rd129, %r320, 4;
	add.s64 	%rd130, %rd3, %rd129;
	st.local.u32 	[%rd130], %r281;
	mov.u32 	%r320, %r57;
$L__BB3_48:
	add.s32 	%r282, %r346, 3;
	setp.eq.s32 	%p71, %r282, %r315;
	@%p71 bra 	$L__BB3_50;
	ld.global.u32 	%r283, [%rd7+12];
	add.s32 	%r59, %r320, 1;
	mul.wide.s32 	%rd131, %r320, 4;
	add.s64 	%rd132, %rd3, %rd131;
	st.local.u32 	[%rd132], %r283;
	mov.u32 	%r320, %r59;
$L__BB3_50:
	add.s32 	%r284, %r346, 4;
	setp.eq.s32 	%p72, %r284, %r315;
	@%p72 bra 	$L__BB3_52;
	ld.global.u32 	%r285, [%rd7+16];
	add.s32 	%r61, %r320, 1;
	mul.wide.s32 	%rd133, %r320, 4;
	add.s64 	%rd134, %rd3, %rd133;
	st.local.u32 	[%rd134], %r285;
	mov.u32 	%r320, %r61;
$L__BB3_52:
	add.s32 	%r286, %r346, 5;
	setp.eq.s32 	%p73, %r286, %r315;
	@%p73 bra 	$L__BB3_54;
	ld.global.u32 	%r287, [%rd7+20];
	add.s32 	%r63, %r320, 1;
	mul.wide.s32 	%rd135, %r320, 4;
	add.s64 	%rd136, %rd3, %rd135;
	st.local.u32 	[%rd136], %r287;
	mov.u32 	%r320, %r63;
$L__BB3_54:
	add.s32 	%r288, %r346, 6;
	setp.eq.s32 	%p74, %r288, %r315;
	@%p74 bra 	$L__BB3_56;
	ld.global.u32 	%r289, [%rd7+24];
	add.s32 	%r65, %r320, 1;
	mul.wide.s32 	%rd137, %r320, 4;
	add.s64 	%rd138, %rd3, %rd137;
	st.local.u32 	[%rd138], %r289;
	mov.u32 	%r320, %r65;
$L__BB3_56:
	add.s32 	%r290, %r346, 7;
	setp.eq.s32 	%p75, %r290, %r315;
	@%p75 bra 	$L__BB3_58;
	ld.global.u32 	%r291, [%rd7+28];
	add.s32 	%r67, %r320, 1;
	mul.wide.s32 	%rd139, %r320, 4;
	add.s64 	%rd140, %rd3, %rd139;
	st.local.u32 	[%rd140], %r291;
	mov.u32 	%r320, %r67;
$L__BB3_58:
	add.s32 	%r346, %r346, 8;
$L__BB3_59:
	setp.eq.s32 	%p76, %r6, 0;
	@%p76 bra 	$L__BB3_78;
	setp.lt.u32 	%p77, %r7, 3;
	@%p77 bra 	$L__BB3_70;
	setp.eq.s32 	%p78, %r346, %r315;
	add.s32 	%r292, %r346, %r3;
	mul.wide.s32 	%rd141, %r292, 4;
	add.s64 	%rd8, %rd2, %rd141;
	@%p78 bra 	$L__BB3_63;
	ld.global.u32 	%r293, [%rd8];
	add.s32 	%r72, %r320, 1;
	mul.wide.s32 	%rd142, %r320, 4;
	add.s64 	%rd143, %rd3, %rd142;
	st.local.u32 	[%rd143], %r293;
	mov.u32 	%r320, %r72;
$L__BB3_63:
	add.s32 	%r294, %r346, 1;
	setp.eq.s32 	%p79, %r294, %r315;
	@%p79 bra 	$L__BB3_65;
	ld.global.u32 	%r295, [%rd8+4];
	add.s32 	%r74, %r320, 1;
	mul.wide.s32 	%rd144, %r320, 4;
	add.s64 	%rd145, %rd3, %rd144;
	st.local.u32 	[%rd145], %r295;
	mov.u32 	%r320, %r74;
$L__BB3_65:
	add.s32 	%r296, %r346, 2;
	setp.eq.s32 	%p80, %r296, %r315;
	@%p80 bra 	$L__BB3_67;
	ld.global.u32 	%r297, [%rd8+8];
	add.s32 	%r76, %r320, 1;
	mul.wide.s32 	%rd146, %r320, 4;
	add.s64 	%rd147, %rd3, %rd146;
	st.local.u32 	[%rd147], %r297;
	mov.u32 	%r320, %r76;
$L__BB3_67:
	add.s32 	%r298, %r346, 3;
	setp.eq.s32 	%p81, %r298, %r315;
	@%p81 bra 	$L__BB3_69;
	ld.global.u32 	%r299, [%rd8+12];
	add.s32 	%r78, %r320, 1;
	mul.wide.s32 	%rd148, %r320, 4;
	add.s64 	%rd149, %rd3, %rd148;
	st.local.u32 	[%rd149], %r299;
	mov.u32 	%r320, %r78;
$L__BB3_69:
	add.s32 	%r346, %r346, 4;
$L__BB3_70:
	setp.eq.s32 	%p82, %r9, 0;
	@%p82 bra 	$L__BB3_78;
	setp.eq.s32 	%p83, %r346, %r315;
	add.s32 	%r300, %r346, %r3;
	mul.wide.s32 	%rd150, %r300, 4;
	add.s64 	%rd9, %rd2, %rd150;
	@%p83 bra 	$L__BB3_73;
	ld.global.u32 	%r301, [%rd9];
	add.s32 	%r83, %r320, 1;
	mul.wide.s32 	%rd151, %r320, 4;
	add.s64 	%rd152, %rd3, %rd151;
	st.local.u32 	[%rd152], %r301;
	mov.u32 	%r320, %r83;
$L__BB3_73:
	setp.eq.s32 	%p84, %r9, 1;
	@%p84 bra 	$L__BB3_78;
	add.s32 	%r302, %r346, 1;
	setp.eq.s32 	%p85, %r302, %r315;
	@%p85 bra 	$L__BB3_76;
	ld.global.u32 	%r303, [%rd9+4];
	add.s32 	%r85, %r320, 1;
	mul.wide.s32 	%rd153, %r320, 4;
	add.s64 	%rd154, %rd3, %rd153;
	st.local.u32 	[%rd154], %r303;
	mov.u32 	%r320, %r85;
$L__BB3_76:
	setp.eq.s32 	%p86, %r9, 2;
	add.s32 	%r304, %r346, 2;
	setp.eq.s32 	%p87, %r304, %r315;
	or.pred  	%p88, %p86, %p87;
	@%p88 bra 	$L__BB3_78;
	ld.global.u32 	%r305, [%rd9+8];
	mul.wide.s32 	%rd155, %r320, 4;
	add.s64 	%rd156, %rd3, %rd155;
	st.local.u32 	[%rd156], %r305;
$L__BB3_78:
	mov.b32 	%r87, 0;
$L__BB3_79:
	mul.lo.s32 	%r88, %r87, %r173;
	mov.b32 	%r357, 0;
$L__BB3_80:
	add.s32 	%r308, %r357, %r88;
	mul.wide.u32 	%rd157, %r308, 4;
	add.s64 	%rd158, %rd2, %rd157;
	ld.global.u32 	%r309, [%rd158];
	mul.wide.u32 	%rd159, %r357, 4;
	add.s64 	%rd160, %rd3, %rd159;
	ld.local.u32 	%r310, [%rd160];
	setp.eq.s32 	%p89, %r309, %r310;
	@%p89 bra 	$L__BB3_83;
	add.s32 	%r87, %r87, 1;
	setp.eq.s32 	%p90, %r87, %r172;
	@%p90 bra 	$L__BB3_82;
	bra.uni 	$L__BB3_79;
$L__BB3_82:
	add.s32 	%r92, %r315, 1;
	setp.eq.s32 	%p93, %r315, %r173;
	mov.u32 	%r315, %r92;
	@%p93 bra 	$L__BB3_160;
	bra.uni 	$L__BB3_5;
$L__BB3_83:
	add.s32 	%r357, %r357, 1;
	setp.eq.s32 	%p91, %r357, %r173;
	@%p91 bra 	$L__BB3_84;
	bra.uni 	$L__BB3_80;
$L__BB3_84:
	mad.lo.s32 	%r311, %r87, %r172, %r1;
	mul.wide.s32 	%rd161, %r311, 4;
	add.s64 	%rd162, %rd1, %rd161;
	and.b32  	%r312, %r315, 1;
	setp.eq.b32 	%p92, %r312, 1;
	selp.b32 	%r313, -1, 1, %p92;
	st.global.u32 	[%rd162], %r313;
	bra.uni 	$L__BB3_82;
$L__BB3_85:
	and.b32  	%r93, %r2, 15;
	add.s32 	%r94, %r93, -1;
	and.b32  	%r95, %r2, 7;
	add.s32 	%r96, %r95, -1;
	and.b32  	%r97, %r2, -16;
	and.b32  	%r98, %r2, 3;
	mov.b32 	%r358, 0;
	cvt.s64.s32 	%rd21, %r3;
$L__BB3_86:
	mov.u32 	%r99, %r358;
	setp.lt.u32 	%p5, %r173, 15;
	mov.b32 	%r369, 0;
	mov.u32 	%r381, %r369;
	@%p5 bra 	$L__BB3_121;
	mov.b32 	%r379, 0;
	mov.u32 	%r381, %r379;
$L__BB3_88:
	.pragma "nounroll";
	setp.eq.s32 	%p6, %r379, %r99;
	@%p6 bra 	$L__BB3_90;
	add.s32 	%r180, %r379, %r3;
	mul.wide.s32 	%rd17, %r180, 4;
	add.s64 	%rd18, %rd2, %rd17;
	ld.global.u32 	%r181, [%rd18];
	add.s32 	%r138, %r381, 1;
	mul.wide.s32 	%rd19, %r381, 4;
	add.s64 	%rd20, %rd3, %rd19;
	st.local.u32 	[%rd20], %r181;
	mov.u32 	%r381, %r138;
$L__BB3_90:
	add.s32 	%r182, %r379, 1;
	setp.eq.s32 	%p7, %r182, %r99;
	cvt.s64.s32 	%rd22, %r379;
	add.s64 	%rd23, %rd22, %rd21;
	shl.b64 	%rd24, %rd23, 2;
	add.s64 	%rd13, %rd2, %rd24;
	@%p7 bra 	$L__BB3_92;
	ld.global.u32 	%r183, [%rd13+4];
	add.s32 	%r140, %r381, 1;
	mul.wide.s32 	%rd25, %r381, 4;
	add.s64 	%rd26, %rd3, %rd25;
	st.local.u32 	[%rd26], %r183;
	mov.u32 	%r381, %r140;
$L__BB3_92:
	add.s32 	%r184, %r379, 2;
	setp.eq.s32 	%p8, %r184, %r99;
	@%p8 bra 	$L__BB3_94;
	ld.global.u32 	%r185, [%rd13+8];
	add.s32 	%r142, %r381, 1;
	mul.wide.s32 	%rd27, %r381, 4;
	add.s64 	%rd28, %rd3, %rd27;
	st.local.u32 	[%rd28], %r185;
	mov.u32 	%r381, %r142;
$L__BB3_94:
	add.s32 	%r186, %r379, 3;
	setp.eq.s32 	%p9, %r186, %r99;
	@%p9 bra 	$L__BB3_96;
	ld.global.u32 	%r187, [%rd13+12];
	add.s32 	%r144, %r381, 1;
	mul.wide.s32 	%rd29, %r381, 4;
	add.s64 	%rd30, %rd3, %rd29;
	st.local.u32 	[%rd30], %r187;
	mov.u32 	%r381, %r144;
$L__BB3_96:
	add.s32 	%r188, %r379, 4;
	setp.eq.s32 	%p10, %r188, %r99;
	@%p10 bra 	$L__BB3_98;
	ld.global.u32 	%r189, [%rd13+16];
	add.s32 	%r146, %r381, 1;
	mul.wide.s32 	%rd31, %r381, 4;
	add.s64 	%rd32, %rd3, %rd31;
	st.local.u32 	[%rd32], %r189;
	mov.u32 	%r381, %r146;
$L__BB3_98:
	add.s32 	%r190, %r379, 5;
	setp.eq.s32 	%p11, %r190, %r99;
	@%p11 bra 	$L__BB3_100;
	ld.global.u32 	%r191, [%rd13+20];
	add.s32 	%r148, %r381, 1;
	mul.wide.s32 	%rd33, %r381, 4;
	add.s64 	%rd34, %rd3, %rd33;
	st.local.u32 	[%rd34], %r191;
	mov.u32 	%r381, %r148;
$L__BB3_100:
	add.s32 	%r192, %r379, 6;
	setp.eq.s32 	%p12, %r192, %r99;
	@%p12 bra 	$L__BB3_102;
	ld.global.u32 	%r193, [%rd13+24];
	add.s32 	%r150, %r381, 1;
	mul.wide.s32 	%rd35, %r381, 4;
	add.s64 	%rd36, %rd3, %rd35;
	st.local.u32 	[%rd36], %r193;
	mov.u32 	%r381, %r150;
$L__BB3_102:
	add.s32 	%r194, %r379, 7;
	setp.eq.s32 	%p13, %r194, %r99;
	@%p13 bra 	$L__BB3_104;
	ld.global.u32 	%r195, [%rd13+28];
	add.s32 	%r152, %r381, 1;
	mul.wide.s32 	%rd37, %r381, 4;
	add.s64 	%rd38, %rd3, %rd37;
	st.local.u32 	[%rd38], %r195;
	mov.u32 	%r381, %r152;
$L__BB3_104:
	add.s32 	%r196, %r379, 8;
	setp.eq.s32 	%p14, %r196, %r99;
	@%p14 bra 	$L__BB3_106;
	ld.global.u32 	%r197, [%rd13+32];
	add.s32 	%r154, %r381, 1;
	mul.wide.s32 	%rd39, %r381, 4;
	add.s64 	%rd40, %rd3, %rd39;
	st.local.u32 	[%rd40], %r197;
	mov.u32 	%r381, %r154;
$L__BB3_106:
	add.s32 	%r198, %r379, 9;
	setp.eq.s32 	%p15, %r198, %r99;
	@%p15 bra 	$L__BB3_108;
	ld.global.u32 	%r199, [%rd13+36];
	add.s32 	%r156, %r381, 1;
	mul.wide.s32 	%rd41, %r381, 4;
	add.s64 	%rd42, %rd3, %rd41;
	st.local.u32 	[%rd42], %r199;
	mov.u32 	%r381, %r156;
$L__BB3_108:
	add.s32 	%r200, %r379, 10;
	setp.eq.s32 	%p16, %r200, %r99;
	@%p16 bra 	$L__BB3_110;
	ld.global.u32 	%r201, [%rd13+40];
	add.s32 	%r158, %r381, 1;
	mul.wide.s32 	%rd43, %r381, 4;
	add.s64 	%rd44, %rd3, %rd43;
	st.local.u32 	[%rd44], %r201;
	mov.u32 	%r381, %r158;
$L__BB3_110:
	add.s32 	%r202, %r379, 11;
	setp.eq.s32 	%p17, %r202, %r99;
	@%p17 bra 	$L__BB3_112;
	ld.global.u32 	%r203, [%rd13+44];
	add.s32 	%r160, %r381, 1;
	mul.wide.s32 	%rd45, %r381, 4;
	add.s64 	%rd46, %rd3, %rd45;
	st.local.u32 	[%rd46], %r203;
	mov.u32 	%r381, %r160;
$L__BB3_112:
	add.s32 	%r204, %r379, 12;
	setp.eq.s32 	%p18, %r204, %r99;
	@%p18 bra 	$L__BB3_114;
	ld.global.u32 	%r205, [%rd13+48];
	add.s32 	%r162, %r381, 1;
	mul.wide.s32 	%rd47, %r381, 4;
	add.s64 	%rd48, %rd3, %rd47;
	st.local.u32 	[%rd48], %r205;
	mov.u32 	%r381, %r162;
$L__BB3_114:
	add.s32 	%r206, %r379, 13;
	setp.eq.s32 	%p19, %r206, %r99;
	@%p19 bra 	$L__BB3_116;
	ld.global.u32 	%r207, [%rd13+52];
	add.s32 	%r164, %r381, 1;
	mul.wide.s32 	%rd49, %r381, 4;
	add.s64 	%rd50, %rd3, %rd49;
	st.local.u32 	[%rd50], %r207;
	mov.u32 	%r381, %r164;
$L__BB3_116:
	add.s32 	%r208, %r379, 14;
	setp.eq.s32 	%p20, %r208, %r99;
	@%p20 bra 	$L__BB3_118;
	ld.global.u32 	%r209, [%rd13+56];
	add.s32 	%r166, %r381, 1;
	mul.wide.s32 	%rd51, %r381, 4;
	add.s64 	%rd52, %rd3, %rd51;
	st.local.u32 	[%rd52], %r209;
	mov.u32 	%r381, %r166;
$L__BB3_118:
	add.s32 	%r210, %r379, 15;
	setp.eq.s32 	%p21, %r210, %r99;
	@%p21 bra 	$L__BB3_120;
	ld.global.u32 	%r211, [%rd13+60];
	add.s32 	%r168, %r381, 1;
	mul.wide.s32 	%rd53, %r381, 4;
	add.s64 	%rd54, %rd3, %rd53;
	st.local.u32 	[%rd54], %r211;
	mov.u32 	%r381, %r168;
$L__BB3_120:
	add.s32 	%r379, %r379, 16;
	setp.eq.s32 	%p22, %r379, %r97;
	mov.u32 	%r369, %r97;
	@%p22 bra 	$L__BB3_121;
	bra.uni 	$L__BB3_88;
$L__BB3_121:
	setp.eq.s32 	%p23, %r93, 0;
	@%p23 bra 	$L__BB3_159;
	setp.lt.u32 	%p24, %r94, 7;
	@%p24 bra 	$L__BB3_140;
	setp.eq.s32 	%p25, %r369, %r99;
	add.s32 	%r212, %r369, %r3;
	mul.wide.s32 	%rd55, %r212, 4;
	add.s64 	%rd10, %rd2, %rd55;
	@%p25 bra 	$L__BB3_125;
	ld.global.u32 	%r213, [%rd10];
	add.s32 	%r102, %r381, 1;
	mul.wide.s32 	%rd56, %r381, 4;
	add.s64 	%rd57, %rd3, %rd56;
	st.local.u32 	[%rd57], %r213;
	mov.u32 	%r381, %r102;
$L__BB3_125:
	add.s32 	%r214, %r369, 1;
	setp.eq.s32 	%p26, %r214, %r99;
	@%p26 bra 	$L__BB3_127;
	ld.global.u32 	%r215, [%rd10+4];
	add.s32 	%r104, %r381, 1;
	mul.wide.s32 	%rd58, %r381, 4;
	add.s64 	%rd59, %rd3, %rd58;
	st.local.u32 	[%rd59], %r215;
	mov.u32 	%r381, %r104;
$L__BB3_127:
	add.s32 	%r216, %r369, 2;
	setp.eq.s32 	%p27, %r216, %r99;
	@%p27 bra 	$L__BB3_129;
	ld.global.u32 	%r217, [%rd10+8];
	add.s32 	%r106, %r381, 1;
	mul.wide.s32 	%rd60, %r381, 4;
	add.s64 	%rd61, %rd3, %rd60;
	st.local.u32 	[%rd61], %r217;
	mov.u32 	%r381, %r106;
$L__BB3_129:
	add.s32 	%r218, %r369, 3;
	setp.eq.s32 	%p28, %r218, %r99;
	@%p28 bra 	$L__BB3_131;
	ld.global.u32 	%r219, [%rd10+12];
	add.s32 	%r108, %r381, 1;
	mul.wide.s32 	%rd62, %r381, 4;
	add.s64 	%rd63, %rd3, %rd62;
	st.local.u32 	[%rd63], %r219;
	mov.u32 	%r381, %r108;
$L__BB3_131:
	add.s32 	%r220, %r369, 4;
	setp.eq.s32 	%p29, %r220, %r99;
	@%p29 bra 	$L__BB3_133;
	ld.global.u32 	%r221, [%rd10+16];
	add.s32 	%r110, %r381, 1;
	mul.wide.s32 	%rd64, %r381, 4;
	add.s64 	%rd65, %rd3, %rd64;
	st.local.u32 	[%rd65], %r221;
	mov.u32 	%r381, %r110;
$L__BB3_133:
	add.s32 	%r222, %r369, 5;
	setp.eq.s32 	%p30, %r222, %r99;
	@%p30 bra 	$L__BB3_135;
	ld.global.u32 	%r223, [%rd10+20];
	add.s32 	%r112, %r381, 1;
	mul.wide.s32 	%rd66, %r381, 4;
	add.s64 	%rd67, %rd3, %rd66;
	st.local.u32 	[%rd67], %r223;
	mov.u32 	%r381, %r112;
$L__BB3_135:
	add.s32 	%r224, %r369, 6;
	setp.eq.s32 	%p31, %r224, %r99;
	@%p31 bra 	$L__BB3_137;
	ld.global.u32 	%r225, [%rd10+24];
	add.s32 	%r114, %r381, 1;
	mul.wide.s32 	%rd68, %r381, 4;
	add.s64 	%rd69, %rd3, %rd68;
	st.local.u32 	[%rd69], %r225;
	mov.u32 	%r381, %r114;
$L__BB3_137:
	add.s32 	%r226, %r369, 7;
	setp.eq.s32 	%p32, %r226, %r99;
	@%p32 bra 	$L__BB3_139;
	ld.global.u32 	%r227, [%rd10+28];
	add.s32 	%r116, %r381, 1;
	mul.wide.s32 	%rd70, %r381, 4;
	add.s64 	%rd71, %rd3, %rd70;
	st.local.u32 	[%rd71], %r227;
	mov.u32 	%r381, %r116;
$L__BB3_139:
	add.s32 	%r369, %r369, 8;
$L__BB3_140:
	setp.eq.s32 	%p33, %r95, 0;
	@%p33 bra 	$L__BB3_159;
	setp.lt.u32 	%p34, %r96, 3;
	@%p34 bra 	$L__BB3_151;
	setp.eq.s32 	%p35, %r369, %r99;
	add.s32 	%r228, %r369, %r3;
	mul.wide.s32 	%rd72, %r228, 4;
	add.s64 	%rd11, %rd2, %rd72;
	@%p35 bra 	$L__BB3_144;
	ld.global.u32 	%r229, [%rd11];
	add.s32 	%r121, %r381, 1;
	mul.wide.s32 	%rd73, %r381, 4;
	add.s64 	%rd74, %rd3, %rd73;
	st.local.u32 	[%rd74], %r229;
	mov.u32 	%r381, %r121;
$L__BB3_144:
	add.s32 	%r230, %r369, 1;
	setp.eq.s32 	%p36, %r230, %r99;
	@%p36 bra 	$L__BB3_146;
	ld.global.u32 	%r231, [%rd11+4];
	add.s32 	%r123, %r381, 1;
	mul.wide.s32 	%rd75, %r381, 4;
	add.s64 	%rd76, %rd3, %rd75;
	st.local.u32 	[%rd76], %r231;
	mov.u32 	%r381, %r123;
$L__BB3_146:
	add.s32 	%r232, %r369, 2;
	setp.eq.s32 	%p37, %r232, %r99;
	@%p37 bra 	$L__BB3_148;
	ld.global.u32 	%r233, [%rd11+8];
	add.s32 	%r125, %r381, 1;
	mul.wide.s32 	%rd77, %r381, 4;
	add.s64 	%rd78, %rd3, %rd77;
	st.local.u32 	[%rd78], %r233;
	mov.u32 	%r381, %r125;
$L__BB3_148:
	add.s32 	%r234, %r369, 3;
	setp.eq.s32 	%p38, %r234, %r99;
	@%p38 bra 	$L__BB3_150;
	ld.global.u32 	%r235, [%rd11+12];
	add.s32 	%r127, %r381, 1;
	mul.wide.s32 	%rd79, %r381, 4;
	add.s64 	%rd80, %rd3, %rd79;
	st.local.u32 	[%rd80], %r235;
	mov.u32 	%r381, %r127;
$L__BB3_150:
	add.s32 	%r369, %r369, 4;
$L__BB3_151:
	setp.eq.s32 	%p39, %r98, 0;
	@%p39 bra 	$L__BB3_159;
	setp.eq.s32 	%p40, %r369, %r99;
	add.s32 	%r236, %r369, %r3;
	mul.wide.s32 	%rd81, %r236, 4;
	add.s64 	%rd12, %rd2, %rd81;
	@%p40 bra 	$L__BB3_154;
	ld.global.u32 	%r237, [%rd12];
	add.s32 	%r132, %r381, 1;
	mul.wide.s32 	%rd82, %r381, 4;
	add.s64 	%rd83, %rd3, %rd82;
	st.local.u32 	[%rd83], %r237;
	mov.u32 	%r381, %r132;
$L__BB3_154:
	setp.eq.s32 	%p41, %r98, 1;
	@%p41 bra 	$L__BB3_159;
	add.s32 	%r238, %r369, 1;
	setp.eq.s32 	%p42, %r238, %r99;
	@%p42 bra 	$L__BB3_157;
	ld.global.u32 	%r239, [%rd12+4];
	add.s32 	%r134, %r381, 1;
	mul.wide.s32 	%rd84, %r381, 4;
	add.s64 	%rd85, %rd3, %rd84;
	st.local.u32 	[%rd85], %r239;
	mov.u32 	%r381, %r134;
$L__BB3_157:
	setp.eq.s32 	%p43, %r98, 2;
	add.s32 	%r240, %r369, 2;
	setp.eq.s32 	%p44, %r240, %r99;
	or.pred  	%p45, %p43, %p44;
	@%p45 bra 	$L__BB3_159;
	ld.global.u32 	%r241, [%rd12+8];
	mul.wide.s32 	%rd86, %r381, 4;
	add.s64 	%rd87, %rd3, %rd86;
	st.local.u32 	[%rd87], %r241;
$L__BB3_159:
	add.s32 	%r358, %r99, 1;
	setp.ne.s32 	%p46, %r99, %r173;
	@%p46 bra 	$L__BB3_86;
$L__BB3_160:
	ret;

}
	// .globl	_Z36persistent_homology_reduction_kernelPiS_ii
.visible .entry _Z36persistent_homology_reduction_kernelPiS_ii(
	.param .u64 .ptr .align 1 _Z36persistent_homology_reduction_kernelPiS_ii_param_0,
	.param .u64 .ptr .align 1 _Z36persistent_homology_reduction_kernelPiS_ii_param_1,
	.param .u32 _Z36persistent_homology_reduction_kernelPiS_ii_param_2,
	.param .u32 _Z36persistent_homology_reduction_kernelPiS_ii_param_3
)
{
	.reg .pred 	%p<23>;
	.reg .b32 	%r<135>;
	.reg .b64 	%rd<60>;

	ld.param.u64 	%rd4, [_Z36persistent_homology_reduction_kernelPiS_ii_param_0];
	ld.param.u64 	%rd5, [_Z36persistent_homology_reduction_kernelPiS_ii_param_1];
	ld.param.u32 	%r40, [_Z36persistent_homology_reduction_kernelPiS_ii_param_2];
	ld.param.u32 	%r41, [_Z36persistent_homology_reduction_kernelPiS_ii_param_3];
	cvta.to.global.u64 	%rd1, %rd5;
	cvta.to.global.u64 	%rd2, %rd4;
	mov.u32 	%r42, %ctaid.x;
	mov.u32 	%r43, %ntid.x;
	mov.u32 	%r44, %tid.x;
	mad.lo.s32 	%r1, %r42, %r43, %r44;
	setp.ge.s32 	%p1, %r1, %r41;
	@%p1 bra 	$L__BB4_15;
	mov.u32 	%r116, %r40;
$L__BB4_2:
	setp.lt.s32 	%p2, %r116, 1;
	@%p2 bra 	$L__BB4_5;
	add.s32 	%r116, %r116, -1;
	mad.lo.s32 	%r45, %r116, %r41, %r1;
	mul.wide.s32 	%rd6, %r45, 4;
	add.s64 	%rd7, %rd2, %rd6;
	ld.global.u32 	%r46, [%rd7];
	setp.eq.s32 	%p3, %r46, 0;
	@%p3 bra 	$L__BB4_2;
	mul.wide.s32 	%rd8, %r1, 4;
	add.s64 	%rd9, %rd1, %rd8;
	st.global.u32 	[%rd9], %r116;
$L__BB4_5:
	setp.lt.s32 	%p4, %r1, 1;
	@%p4 bra 	$L__BB4_15;
	mul.wide.u32 	%rd10, %r1, 4;
	add.s64 	%rd3, %rd1, %rd10;
	setp.gt.s32 	%p5, %r40, 0;
	@%p5 bra 	$L__BB4_16;
	ld.global.u32 	%r134, [%rd3];
	mov.b32 	%r131, 0;
$L__BB4_8:
	mul.wide.u32 	%rd11, %r131, 4;
	add.s64 	%rd12, %rd1, %rd11;
	ld.global.u32 	%r48, [%rd12];
	setp.ne.s32 	%p6, %r48, %r134;
	@%p6 bra 	$L__BB4_14;
	setp.eq.s32 	%p7, %r134, -1;
	mov.b32 	%r134, -1;
	@%p7 bra 	$L__BB4_14;
	mov.b32 	%r50, -1;
	st.global.u32 	[%rd3], %r50;
	mov.u32 	%r132, %r40;
$L__BB4_11:
	setp.lt.s32 	%p8, %r132, 1;
	mov.b32 	%r134, -1;
	@%p8 bra 	$L__BB4_14;
	add.s32 	%r132, %r132, -1;
	mad.lo.s32 	%r52, %r132, %r41, %r1;
	mul.wide.s32 	%rd13, %r52, 4;
	add.s64 	%rd14, %rd2, %rd13;
	ld.global.u32 	%r53, [%rd14];
	setp.eq.s32 	%p9, %r53, 0;
	@%p9 bra 	$L__BB4_11;
	st.global.u32 	[%rd3], %r132;
	mov.u32 	%r134, %r132;
$L__BB4_14:
	add.s32 	%r131, %r131, 1;
	setp.ne.s32 	%p10, %r131, %r1;
	@%p10 bra 	$L__BB4_8;
$L__BB4_15:
	ret;
$L__BB4_16:
	and.b32  	%r5, %r40, 7;
	add.s32 	%r6, %r5, -1;
	and.b32  	%r7, %r40, 3;
	ld.global.u32 	%r125, [%rd3];
	and.b32  	%r9, %r40, 2147483640;
	and.b32  	%r10, %r40, 1;
	neg.s32 	%r11, %r9;
	shl.b32 	%r12, %r41, 3;
	mov.b32 	%r119, 0;
	mul.wide.s32 	%rd51, %r41, 4;
$L__BB4_17:
	mul.wide.u32 	%rd15, %r119, 4;
	add.s64 	%rd16, %rd1, %rd15;
	ld.global.u32 	%r55, [%rd16];
	setp.ne.s32 	%p11, %r55, %r125;
	@%p11 bra 	$L__BB4_23;
	setp.eq.s32 	%p12, %r125, -1;
	mov.b32 	%r125, -1;
	@%p12 bra 	$L__BB4_23;
	bra.uni 	$L__BB4_24;
$L__BB4_19:
	.pragma "nounroll";
	mul.wide.s32 	%rd17, %r120, 4;
	add.s64 	%rd18, %rd2, %rd17;
	ld.global.u32 	%r58, [%rd18];
	mul.wide.s32 	%rd19, %r121, 4;
	add.s64 	%rd20, %rd2, %rd19;
	ld.global.u32 	%r59, [%rd20];
	xor.b32  	%r60, %r59, %r58;
	st.global.u32 	[%rd20], %r60;
	add.s64 	%rd22, %rd18, %rd51;
	ld.global.u32 	%r61, [%rd22];
	add.s64 	%rd23, %rd20, %rd51;
	ld.global.u32 	%r62, [%rd23];
	xor.b32  	%r63, %r62, %r61;
	st.global.u32 	[%rd23], %r63;
	add.s64 	%rd24, %rd22, %rd51;
	ld.global.u32 	%r64, [%rd24];
	add.s64 	%rd25, %rd23, %rd51;
	ld.global.u32 	%r65, [%rd25];
	xor.b32  	%r66, %r65, %r64;
	st.global.u32 	[%rd25], %r66;
	add.s64 	%rd26, %rd24, %rd51;
	ld.global.u32 	%r67, [%rd26];
	add.s64 	%rd27, %rd25, %rd51;
	ld.global.u32 	%r68, [%rd27];
	xor.b32  	%r69, %r68, %r67;
	st.global.u32 	[%rd27], %r69;
	add.s64 	%rd28, %rd26, %rd51;
	ld.global.u32 	%r70, [%rd28];
	add.s64 	%rd29, %rd27, %rd51;
	ld.global.u32 	%r71, [%rd29];
	xor.b32  	%r72, %r71, %r70;
	st.global.u32 	[%rd29], %r72;
	add.s64 	%rd30, %rd28, %rd51;
	ld.global.u32 	%r73, [%rd30];
	add.s64 	%rd31, %rd29, %rd51;
	ld.global.u32 	%r74, [%rd31];
	xor.b32  	%r75, %r74, %r73;
	st.global.u32 	[%rd31], %r75;
	add.s64 	%rd32, %rd30, %rd51;
	ld.global.u32 	%r76, [%rd32];
	add.s64 	%rd33, %rd31, %rd51;
	ld.global.u32 	%r77, [%rd33];
	xor.b32  	%r78, %r77, %r76;
	st.global.u32 	[%rd33], %r78;
	add.s64 	%rd34, %rd32, %rd51;
	ld.global.u32 	%r79, [%rd34];
	add.s64 	%rd35, %rd33, %rd51;
	ld.global.u32 	%r80, [%rd35];
	xor.b32  	%r81, %r80, %r79;
	st.global.u32 	[%rd35], %r81;
	add.s32 	%r122, %r122, 8;
	add.s32 	%r121, %r121, %r12;
	add.s32 	%r120, %r120, %r12;
	setp.eq.s32 	%p14, %r122, 0;
	mov.u32 	%r127, %r9;
	@%p14 bra 	$L__BB4_25;
	bra.uni 	$L__BB4_19;
$L__BB4_20:
	setp.lt.s32 	%p20, %r123, 1;
	mov.b32 	%r125, -1;
	@%p20 bra 	$L__BB4_23;
	add.s32 	%r123, %r123, -1;
	mad.lo.s32 	%r114, %r123, %r41, %r1;
	mul.wide.s32 	%rd58, %r114, 4;
	add.s64 	%rd59, %rd2, %rd58;
	ld.global.u32 	%r115, [%rd59];
	setp.eq.s32 	%p21, %r115, 0;
	@%p21 bra 	$L__BB4_20;
	st.global.u32 	[%rd3], %r123;
	mov.u32 	%r125, %r123;
$L__BB4_23:
	add.s32 	%r119, %r119, 1;
	setp.eq.s32 	%p22, %r119, %r1;
	@%p22 bra 	$L__BB4_15;
	bra.uni 	$L__BB4_17;
$L__BB4_24:
	setp.lt.u32 	%p13, %r40, 8;
	mov.b32 	%r127, 0;
	mov.u32 	%r120, %r119;
	mov.u32 	%r121, %r1;
	mov.u32 	%r122, %r11;
	@%p13 bra 	$L__BB4_25;
	bra.uni 	$L__BB4_19;
$L__BB4_25:
	setp.eq.s32 	%p15, %r5, 0;
	@%p15 bra 	$L__BB4_33;
	setp.lt.u32 	%p16, %r6, 3;
	@%p16 bra 	$L__BB4_28;
	mul.lo.s32 	%r82, %r127, %r41;
	add.s32 	%r83, %r82, %r119;
	mul.wide.s32 	%rd36, %r83, 4;
	add.s64 	%rd37, %rd2, %rd36;
	ld.global.u32 	%r84, [%rd37];
	add.s32 	%r85, %r82, %r1;
	mul.wide.s32 	%rd38, %r85, 4;
	add.s64 	%rd39, %rd2, %rd38;
	ld.global.u32 	%r86, [%rd39];
	xor.b32  	%r87, %r86, %r84;
	st.global.u32 	[%rd39], %r87;
	add.s64 	%rd41, %rd37, %rd51;
	ld.global.u32 	%r88, [%rd41];
	add.s64 	%rd42, %rd39, %rd51;
	ld.global.u32 	%r89, [%rd42];
	xor.b32  	%r90, %r89, %r88;
	st.global.u32 	[%rd42], %r90;
	add.s64 	%rd43, %rd41, %rd51;
	ld.global.u32 	%r91, [%rd43];
	add.s64 	%rd44, %rd42, %rd51;
	ld.global.u32 	%r92, [%rd44];
	xor.b32  	%r93, %r92, %r91;
	st.global.u32 	[%rd44], %r93;
	add.s64 	%rd45, %rd43, %rd51;
	ld.global.u32 	%r94, [%rd45];
	add.s64 	%rd46, %rd44, %rd51;
	ld.global.u32 	%r95, [%rd46];
	xor.b32  	%r96, %r95, %r94;
	st.global.u32 	[%rd46], %r96;
	add.s32 	%r127, %r127, 4;
$L__BB4_28:
	setp.eq.s32 	%p17, %r7, 0;
	@%p17 bra 	$L__BB4_33;
	setp.eq.s32 	%p18, %r7, 1;
	@%p18 bra 	$L__BB4_31;
	mul.lo.s32 	%r97, %r127, %r41;
	add.s32 	%r98, %r97, %r119;
	mul.wide.s32 	%rd47, %r98, 4;
	add.s64 	%rd48, %rd2, %rd47;
	ld.global.u32 	%r99, [%rd48];
	add.s32 	%r100, %r97, %r1;
	mul.wide.s32 	%rd49, %r100, 4;
	add.s64 	%rd50, %rd2, %rd49;
	ld.global.u32 	%r101, [%rd50];
	xor.b32  	%r102, %r101, %r99;
	st.global.u32 	[%rd50], %r102;
	add.s64 	%rd52, %rd48, %rd51;
	ld.global.u32 	%r103, [%rd52];
	add.s64 	%rd53, %rd50, %rd51;
	ld.global.u32 	%r104, [%rd53];
	xor.b32  	%r105, %r104, %r103;
	st.global.u32 	[%rd53], %r105;
	add.s32 	%r127, %r127, 2;
$L__BB4_31:
	setp.eq.s32 	%p19, %r10, 0;
	@%p19 bra 	$L__BB4_33;
	mul.lo.s32 	%r106, %r127, %r41;
	add.s32 	%r107, %r106, %r119;
	mul.wide.s32 	%rd54, %r107, 4;
	add.s64 	%rd55, %rd2, %rd54;
	ld.global.u32 	%r108, [%rd55];
	add.s32 	%r109, %r106, %r1;
	mul.wide.s32 	%rd56, %r109, 4;
	add.s64 	%rd57, %rd2, %rd56;
	ld.global.u32 	%r110, [%rd57];
	xor.b32  	%r111, %r110, %r108;
	st.global.u32 	[%rd57], %r111;
$L__BB4_33:
	mov.b32 	%r112, -1;
	st.global.u32 	[%rd3], %r112;
	mov.u32 	%r123, %r40;
	bra.uni 	$L__BB4_20;

}
	// .globl	_Z24persistence_pairs_kernelPKiPKfPfPii
.visible .entry _Z24persistence_pairs_kernelPKiPKfPfPii(
	.param .u64 .ptr .align 1 _Z24persistence_pairs_kernelPKiPKfPfPii_param_0,
	.param .u64 .ptr .align 1 _Z24persistence_pairs_kernelPKiPKfPfPii_param_1,
	.param .u64 .ptr .align 1 _Z24persistence_pairs_kernelPKiPKfPfPii_param_2,
	.param .u64 .ptr .align 1 _Z24persistence_pairs_kernelPKiPKfPfPii_param_3,
	.param .u32 _Z24persistence_pairs_kernelPKiPKfPfPii_param_4
)
{
	.reg .pred 	%p<3>;
	.reg .b32 	%r<10>;
	.reg .b32 	%f<3>;
	.reg .b64 	%rd<17>;

	ld.param.u64 	%rd2, [_Z24persistence_pairs_kernelPKiPKfPfPii_param_0];
	ld.param.u64 	%rd3, [_Z24persistence_pairs_kernelPKiPKfPfPii_param_1];
	ld.param.u64 	%rd4, [_Z24persistence_pairs_kernelPKiPKfPfPii_param_2];
	ld.param.u64 	%rd5, [_Z24persistence_pairs_kernelPKiPKfPfPii_param_3];
	ld.param.u32 	%r2, [_Z24persistence_pairs_kernelPKiPKfPfPii_param_4];
	mov.u32 	%r3, %ctaid.x;
	mov.u32 	%r4, %ntid.x;
	mov.u32 	%r5, %tid.x;
	mad.lo.s32 	%r1, %r3, %r4, %r5;
	setp.ge.s32 	%p1, %r1, %r2;
	@%p1 bra 	$L__BB5_3;
	cvta.to.global.u64 	%rd6, %rd2;
	mul.wide.s32 	%rd7, %r1, 4;
	add.s64 	%rd1, %rd6, %rd7;
	ld.global.u32 	%r6, [%rd1];
	setp.eq.s32 	%p2, %r6, -1;
	@%p2 bra 	$L__BB5_3;
	cvta.to.global.u64 	%rd8, %rd3;
	cvta.to.global.u64 	%rd9, %rd5;
	atom.global.add.u32 	%r7, [%rd9], 1;
	ld.global.u32 	%r8, [%rd1];
	mul.wide.s32 	%rd10, %r8, 4;
	add.s64 	%rd11, %rd8, %rd10;
	ld.global.f32 	%f1, [%rd11];
	shl.b32 	%r9, %r7, 1;
	cvta.to.global.u64 	%rd12, %rd4;
	mul.wide.s32 	%rd13, %r9, 4;
	add.s64 	%rd14, %rd12, %rd13;
	st.global.f32 	[%rd14], %f1;
	add.s64 	%rd16, %rd8, %rd7;
	ld.global.f32 	%f2, [%rd16];
	st.global.f32 	[%rd14+4], %f2;
$L__BB5_3:
	ret;

}
	// .globl	_Z25parallel_reduction_kernelPfi
.visible .entry _Z25parallel_reduction_kernelPfi(
	.param .u64 .ptr .align 1 _Z25parallel_reduction_kernelPfi_param_0,
	.param .u32 _Z25parallel_reduction_kernelPfi_param_1
)
{
	.reg .pred 	%p<6>;
	.reg .b32 	%r<17>;
	.reg .b32 	%f<9>;
	.reg .b64 	%rd<7>;

	ld.param.u64 	%rd2, [_Z25parallel_reduction_kernelPfi_param_0];
	ld.param.u32 	%r8, [_Z25parallel_reduction_kernelPfi_param_1];
	cvta.to.global.u64 	%rd1, %rd2;
	mov.u32 	%r1, %tid.x;
	mov.u32 	%r2, %ctaid.x;
	mov.u32 	%r3, %ntid.x;
	mad.lo.s32 	%r4, %r2, %r3, %r1;
	setp.ge.u32 	%p1, %r4, %r8;
	mov.f32 	%f8, 0f00000000;
	@%p1 bra 	$L__BB6_2;
	mul.wide.u32 	%rd3, %r4, 4;
	add.s64 	%rd4, %rd1, %rd3;
	ld.global.f32 	%f8, [%rd4];
$L__BB6_2:
	shl.b32 	%r9, %r1, 2;
	mov.u32 	%r10, sdata;
	add.s32 	%r5, %r10, %r9;
	st.shared.f32 	[%r5], %f8;
	bar.sync 	0;
	setp.lt.u32 	%p2, %r3, 2;
	@%p2 bra 	$L__BB6_7;
	mov.b32 	%r16, 1;
$L__BB6_4:
	shl.b32 	%r7, %r16, 1;
	add.s32 	%r12, %r7, -1;
	and.b32  	%r13, %r12, %r1;
	setp.ne.s32 	%p3, %r13, 0;
	@%p3 bra 	$L__BB6_6;
	shl.b32 	%r14, %r16, 2;
	add.s32 	%r15, %r5, %r14;
	ld.shared.f32 	%f4, [%r15];
	ld.shared.f32 	%f5, [%r5];
	add.f32 	%f6, %f4, %f5;
	st.shared.f32 	[%r5], %f6;
$L__BB6_6:
	bar.sync 	0;
	setp.lt.u32 	%p4, %r7, %r3;
	mov.u32 	%r16, %r7;
	@%p4 bra 	$L__BB6_4;
$L__BB6_7:
	setp.ne.s32 	%p5, %r1, 0;
	@%p5 bra 	$L__BB6_9;
	ld.shared.f32 	%f7, [sdata];
	mul.wide.u32 	%rd5, %r2, 4;
	add.s64 	%rd6, %rd1, %rd5;
	st.global.f32 	[%rd6], %f7;
$L__BB6_9:
	ret;

}
	// .globl	_Z29sparse_matrix_multiply_kernelPKiS0_PKfS2_Pfi
.visible .entry _Z29sparse_matrix_multiply_kernelPKiS0_PKfS2_Pfi(
	.param .u64 .ptr .align 1 _Z29sparse_matrix_multiply_kernelPKiS0_PKfS2_Pfi_param_0,
	.param .u64 .ptr .align 1 _Z29sparse_matrix_multiply_kernelPKiS0_PKfS2_Pfi_param_1,
	.param .u64 .ptr .align 1 _Z29sparse_matrix_multiply_kernelPKiS0_PKfS2_Pfi_param_2,
	.param .u64 .ptr .align 1 _Z29sparse_matrix_multiply_kernelPKiS0_PKfS2_Pfi_param_3,
	.param .u64 .ptr .align 1 _Z29sparse_matrix_multiply_kernelPKiS0_PKfS2_Pfi_param_4,
	.param .u32 _Z29sparse_matrix_multiply_kernelPKiS0_PKfS2_Pfi_param_5
)
{
	.reg .pred 	%p<11>;
	.reg .b32 	%r<65>;
	.reg .b32 	%f<112>;
	.reg .b64 	%rd<87>;

	ld.param.u64 	%rd6, [_Z29sparse_matrix_multiply_kernelPKiS0_PKfS2_Pfi_param_0];
	ld.param.u64 	%rd8, [_Z29sparse_matrix_multiply_kernelPKiS0_PKfS2_Pfi_param_1];
	ld.param.u64 	%rd9, [_Z29sparse_matrix_multiply_kernelPKiS0_PKfS2_Pfi_param_2];
	ld.param.u64 	%rd10, [_Z29sparse_matrix_multiply_kernelPKiS0_PKfS2_Pfi_param_3];
	ld.param.u64 	%rd7, [_Z29sparse_matrix_multiply_kernelPKiS0_PKfS2_Pfi_param_4];
	ld.param.u32 	%r23, [_Z29sparse_matrix_multiply_kernelPKiS0_PKfS2_Pfi_param_5];
	cvta.to.global.u64 	%rd1, %rd10;
	cvta.to.global.u64 	%rd2, %rd8;
	cvta.to.global.u64 	%rd3, %rd9;
	mov.u32 	%r24, %ctaid.x;
	mov.u32 	%r25, %ntid.x;
	mov.u32 	%r26, %tid.x;
	mad.lo.s32 	%r1, %r24, %r25, %r26;
	setp.ge.s32 	%p1, %r1, %r23;
	@%p1 bra 	$L__BB7_15;
	cvta.to.global.u64 	%rd11, %rd6;
	mul.wide.s32 	%rd12, %r1, 4;
	add.s64 	%rd13, %rd11, %rd12;
	ld.global.u32 	%r60, [%rd13];
	ld.global.u32 	%r3, [%rd13+4];
	setp.ge.s32 	%p2, %r60, %r3;
	mov.f32 	%f111, 0f00000000;
	@%p2 bra 	$L__BB7_14;
	sub.s32 	%r4, %r3, %r60;
	and.b32  	%r5, %r4, 15;
	sub.s32 	%r27, %r60, %r3;
	setp.gt.u32 	%p3, %r27, -16;
	mov.f32 	%f111, 0f00000000;
	@%p3 bra 	$L__BB7_5;
	and.b32  	%r28, %r4, -16;
	neg.s32 	%r58, %r28;
	add.s64 	%rd4, %rd3, 32;
	add.s64 	%rd5, %rd2, 32;
	mov.f32 	%f111, 0f00000000;
$L__BB7_4:
	.pragma "nounroll";
	mul.wide.s32 	%rd14, %r60, 4;
	add.s64 	%rd15, %rd4, %rd14;
	add.s64 	%rd16, %rd5, %rd14;
	ld.global.f32 	%f18, [%rd15+-32];
	ld.global.u32 	%r29, [%rd16+-32];
	mul.wide.s32 	%rd17, %r29, 4;
	add.s64 	%rd18, %rd1, %rd17;
	ld.global.f32 	%f19, [%rd18];
	fma.rn.f32 	%f20, %f18, %f19, %f111;
	ld.global.f32 	%f21, [%rd15+-28];
	ld.global.u32 	%r30, [%rd16+-28];
	mul.wide.s32 	%rd19, %r30, 4;
	add.s64 	%rd20, %rd1, %rd19;
	ld.global.f32 	%f22, [%rd20];
	fma.rn.f32 	%f23, %f21, %f22, %f20;
	ld.global.f32 	%f24, [%rd15+-24];
	ld.global.u32 	%r31, [%rd16+-24];
	mul.wide.s32 	%rd21, %r31, 4;
	add.s64 	%rd22, %rd1, %rd21;
	ld.global.f32 	%f25, [%rd22];
	fma.rn.f32 	%f26, %f24, %f25, %f23;
	ld.global.f32 	%f27, [%rd15+-20];
	ld.global.u32 	%r32, [%rd16+-20];
	mul.wide.s32 	%rd23, %r32, 4;
	add.s64 	%rd24, %rd1, %rd23;
	ld.global.f32 	%f28, [%rd24];
	fma.rn.f32 	%f29, %f27, %f28, %f26;
	ld.global.f32 	%f30, [%rd15+-16];
	ld.global.u32 	%r33, [%rd16+-16];
	mul.wide.s32 	%rd25, %r33, 4;
	add.s64 	%rd26, %rd1, %rd25;
	ld.global.f32 	%f31, [%rd26];
	fma.rn.f32 	%f32, %f30, %f31, %f29;
	ld.global.f32 	%f33, [%rd15+-12];
	ld.global.u32 	%r34, [%rd16+-12];
	mul.wide.s32 	%rd27, %r34, 4;
	add.s64 	%rd28, %rd1, %rd27;
	ld.global.f32 	%f34, [%rd28];
	fma.rn.f32 	%f35, %f33, %f34, %f32;
	ld.global.f32 	%f36, [%rd15+-8];
	ld.global.u32 	%r35, [%rd16+-8];
	mul.wide.s32 	%rd29, %r35, 4;
	add.s64 	%rd30, %rd1, %rd29;
	ld.global.f32 	%f37, [%rd30];
	fma.rn.f32 	%f38, %f36, %f37, %f35;
	ld.global.f32 	%f39, [%rd15+-4];
	ld.global.u32 	%r36, [%rd16+-4];
	mul.wide.s32 	%rd31, %r36, 4;
	add.s64 	%rd32, %rd1, %rd31;
	ld.global.f32 	%f40, [%rd32];
	fma.rn.f32 	%f41, %f39, %f40, %f38;
	ld.global.f32 	%f42, [%rd15];
	ld.global.u32 	%r37, [%rd16];
	mul.wide.s32 	%rd33, %r37, 4;
	add.s64 	%rd34, %rd1, %rd33;
	ld.global.f32 	%f43, [%rd34];
	fma.rn.f32 	%f44, %f42, %f43, %f41;
	ld.global.f32 	%f45, [%rd15+4];
	ld.global.u32 	%r38, [%rd16+4];
	mul.wide.s32 	%rd35, %r38, 4;
	add.s64 	%rd36, %rd1, %rd35;
	ld.global.f32 	%f46, [%rd36];
	fma.rn.f32 	%f47, %f45, %f46, %f44;
	ld.global.f32 	%f48, [%rd15+8];
	ld.global.u32 	%r39, [%rd16+8];
	mul.wide.s32 	%rd37, %r39, 4;
	add.s64 	%rd38, %rd1, %rd37;
	ld.global.f32 	%f49, [%rd38];
	fma.rn.f32 	%f50, %f48, %f49, %f47;
	ld.global.f32 	%f51, [%rd15+12];
	ld.global.u32 	%r40, [%rd16+12];
	mul.wide.s32 	%rd39, %r40, 4;
	add.s64 	%rd40, %rd1, %rd39;
	ld.global.f32 	%f52, [%rd40];
	fma.rn.f32 	%f53, %f51, %f52, %f50;
	ld.global.f32 	%f54, [%rd15+16];
	ld.global.u32 	%r41, [%rd16+16];
	mul.wide.s32 	%rd41, %r41, 4;
	add.s64 	%rd42, %rd1, %rd41;
	ld.global.f32 	%f55, [%rd42];
	fma.rn.f32 	%f56, %f54, %f55, %f53;
	ld.global.f32 	%f57, [%rd15+20];
	ld.global.u32 	%r42, [%rd16+20];
	mul.wide.s32 	%rd43, %r42, 4;
	add.s64 	%rd44, %rd1, %rd43;
	ld.global.f32 	%f58, [%rd44];
	fma.rn.f32 	%f59, %f57, %f58, %f56;
	ld.global.f32 	%f60, [%rd15+24];
	ld.global.u32 	%r43, [%rd16+24];
	mul.wide.s32 	%rd45, %r43, 4;
	add.s64 	%rd46, %rd1, %rd45;
	ld.global.f32 	%f61, [%rd46];
	fma.rn.f32 	%f62, %f60, %f61, %f59;
	ld.global.f32 	%f63, [%rd15+28];
	ld.global.u32 	%r44, [%rd16+28];
	mul.wide.s32 	%rd47, %r44, 4;
	add.s64 	%rd48, %rd1, %rd47;
	ld.global.f32 	%f64, [%rd48];
	fma.rn.f32 	%f111, %f63, %f64, %f62;
	add.s32 	%r60, %r60, 16;
	add.s32 	%r58, %r58, 16;
	setp.ne.s32 	%p4, %r58, 0;
	@%p4 bra 	$L__BB7_4;
$L__BB7_5:
	setp.eq.s32 	%p5, %r5, 0;
	@%p5 bra 	$L__BB7_14;
	and.b32  	%r12, %r4, 7;
	setp.lt.u32 	%p6, %r5, 8;
	@%p6 bra 	$L__BB7_8;
	mul.wide.s32 	%rd49, %r60, 4;
	add.s64 	%rd50, %rd3, %rd49;
	ld.global.f32 	%f66, [%rd50];
	add.s64 	%rd51, %rd2, %rd49;
	ld.global.u32 	%r45, [%rd51];
	mul.wide.s32 	%rd52, %r45, 4;
	add.s64 	%rd53, %rd1, %rd52;
	ld.global.f32 	%f67, [%rd53];
	fma.rn.f32 	%f68, %f66, %f67, %f111;
	ld.global.f32 	%f69, [%rd50+4];
	ld.global.u32 	%r46, [%rd51+4];
	mul.wide.s32 	%rd54, %r46, 4;
	add.s64 	%rd55, %rd1, %rd54;
	ld.global.f32 	%f70, [%rd55];
	fma.rn.f32 	%f71, %f69, %f70, %f68;
	ld.global.f32 	%f72, [%rd50+8];
	ld.global.u32 	%r47, [%rd51+8];
	mul.wide.s32 	%rd56, %r47, 4;
	add.s64 	%rd57, %rd1, %rd56;
	ld.global.f32 	%f73, [%rd57];
	fma.rn.f32 	%f74, %f72, %f73, %f71;
	ld.global.f32 	%f75, [%rd50+12];
	ld.global.u32 	%r48, [%rd51+12];
	mul.wide.s32 	%rd58, %r48, 4;
	add.s64 	%rd59, %rd1, %rd58;
	ld.global.f32 	%f76, [%rd59];
	fma.rn.f32 	%f77, %f75, %f76, %f74;
	ld.global.f32 	%f78, [%rd50+16];
	ld.global.u32 	%r49, [%rd51+16];
	mul.wide.s32 	%rd60, %r49, 4;
	add.s64 	%rd61, %rd1, %rd60;
	ld.global.f32 	%f79, [%rd61];
	fma.rn.f32 	%f80, %f78, %f79, %f77;
	ld.global.f32 	%f81, [%rd50+20];
	ld.global.u32 	%r50, [%rd51+20];
	mul.wide.s32 	%rd62, %r50, 4;
	add.s64 	%rd63, %rd1, %rd62;
	ld.global.f32 	%f82, [%rd63];
	fma.rn.f32 	%f83, %f81, %f82, %f80;
	ld.global.f32 	%f84, [%rd50+24];
	ld.global.u32 	%r51, [%rd51+24];
	mul.wide.s32 	%rd64, %r51, 4;
	add.s64 	%rd65, %rd1, %rd64;
	ld.global.f32 	%f85, [%rd65];
	fma.rn.f32 	%f86, %f84, %f85, %f83;
	ld.global.f32 	%f87, [%rd50+28];
	ld.global.u32 	%r52, [%rd51+28];
	mul.wide.s32 	%rd66, %r52, 4;
	add.s64 	%rd67, %rd1, %rd66;
	ld.global.f32 	%f88, [%rd67];
	fma.rn.f32 	%f111, %f87, %f88, %f86;
	add.s32 	%r60, %r60, 8;
$L__BB7_8:
	setp.eq.s32 	%p7, %r12, 0;
	@%p7 bra 	$L__BB7_14;
	and.b32  	%r15, %r4, 3;
	setp.lt.u32 	%p8, %r12, 4;
	@%p8 bra 	$L__BB7_11;
	mul.wide.s32 	%rd68, %r60, 4;
	add.s64 	%rd69, %rd3, %rd68;
	ld.global.f32 	%f90, [%rd69];
	add.s64 	%rd70, %rd2, %rd68;
	ld.global.u32 	%r53, [%rd70];
	mul.wide.s32 	%rd71, %r53, 4;
	add.s64 	%rd72, %rd1, %rd71;
	ld.global.f32 	%f91, [%rd72];
	fma.rn.f32 	%f92, %f90, %f91, %f111;
	ld.global.f32 	%f93, [%rd69+4];
	ld.global.u32 	%r54, [%rd70+4];
	mul.wide.s32 	%rd73, %r54, 4;
	add.s64 	%rd74, %rd1, %rd73;
	ld.global.f32 	%f94, [%rd74];
	fma.rn.f32 	%f95, %f93, %f94, %f92;
	ld.global.f32 	%f96, [%rd69+8];
	ld.global.u32 	%r55, [%rd70+8];
	mul.wide.s32 	%rd75, %r55, 4;
	add.s64 	%rd76, %rd1, %rd75;
	ld.global.f32 	%f97, [%rd76];
	fma.rn.f32 	%f98, %f96, %f97, %f95;
	ld.global.f32 	%f99, [%rd69+12];
	ld.global.u32 	%r56, [%rd70+12];
	mul.wide.s32 	%rd77, %r56, 4;
	add.s64 	%rd78, %rd1, %rd77;
	ld.global.f32 	%f100, [%rd78];
	fma.rn.f32 	%f111, %f99, %f100, %f98;
	add.s32 	%r60, %r60, 4;
$L__BB7_11:
	setp.eq.s32 	%p9, %r15, 0;
	@%p9 bra 	$L__BB7_14;
	neg.s32 	%r63, %r15;
$L__BB7_13:
	.pragma "nounroll";
	mul.wide.s32 	%rd79, %r60, 4;
	add.s64 	%rd80, %rd2, %rd79;
	add.s64 	%rd81, %rd3, %rd79;
	ld.global.f32 	%f101, [%rd81];
	ld.global.u32 	%r57, [%rd80];
	mul.wide.s32 	%rd82, %r57, 4;
	add.s64 	%rd83, %rd1, %rd82;
	ld.global.f32 	%f102, [%rd83];
	fma.rn.f32 	%f111, %f101, %f102, %f111;
	add.s32 	%r60, %r60, 1;
	add.s32 	%r63, %r63, 1;
	setp.ne.s32 	%p10, %r63, 0;
	@%p10 bra 	$L__BB7_13;
$L__BB7_14:
	cvta.to.global.u64 	%rd84, %rd7;
	add.s64 	%rd86, %rd84, %rd12;
	st.global.f32 	[%rd86], %f111;
$L__BB7_15:
	ret;

}
	// .globl	_Z33memory_coalesced_transpose_kernelPKfPfii
.visible .entry _Z33memory_coalesced_transpose_kernelPKfPfii(
	.param .u64 .ptr .align 1 _Z33memory_coalesced_transpose_kernelPKfPfii_param_0,
	.param .u64 .ptr .align 1 _Z33memory_coalesced_transpose_kernelPKfPfii_param_1,
	.param .u32 _Z33memory_coalesced_transpose_kernelPKfPfii_param_2,
	.param .u32 _Z33memory_coalesced_transpose_kernelPKfPfii_param_3
)
{
	.reg .pred 	%p<7>;
	.reg .b32 	%r<25>;
	.reg .b32 	%f<3>;
	.reg .b64 	%rd<9>;
	// demoted variable
	.shared .align 4 .b8 _ZZ33memory_coalesced_transpose_kernelPKfPfiiE4tile[4224];
	ld.param.u64 	%rd1, [_Z33memory_coalesced_transpose_kernelPKfPfii_param_0];
	ld.param.u64 	%rd2, [_Z33memory_coalesced_transpose_kernelPKfPfii_param_1];
	ld.param.u32 	%r11, [_Z33memory_coalesced_transpose_kernelPKfPfii_param_2];
	ld.param.u32 	%r10, [_Z33memory_coalesced_transpose_kernelPKfPfii_param_3];
	mov.u32 	%r12, %ctaid.x;
	shl.b32 	%r1, %r12, 5;
	mov.u32 	%r2, %tid.x;
	add.s32 	%r3, %r1, %r2;
	mov.u32 	%r13, %ctaid.y;
	shl.b32 	%r4, %r13, 5;
	mov.u32 	%r5, %tid.y;
	add.s32 	%r14, %r4, %r5;
	setp.ge.s32 	%p1, %r3, %r10;
	setp.ge.s32 	%p2, %r14, %r11;
	or.pred  	%p3, %p1, %p2;
	@%p3 bra 	$L__BB8_2;
	cvta.to.global.u64 	%rd3, %rd1;
	mad.lo.s32 	%r15, %r10, %r14, %r3;
	mul.wide.s32 	%rd4, %r15, 4;
	add.s64 	%rd5, %rd3, %rd4;
	ld.global.f32 	%f1, [%rd5];
	mov.u32 	%r16, _ZZ33memory_coalesced_transpose_kernelPKfPfiiE4tile;
	mad.lo.s32 	%r17, %r5, 132, %r16;
	shl.b32 	%r18, %r2, 2;
	add.s32 	%r19, %r17, %r18;
	st.shared.f32 	[%r19], %f1;
$L__BB8_2:
	bar.sync 	0;
	add.s32 	%r7, %r4, %r2;
	add.s32 	%r8, %r1, %r5;
	setp.ge.s32 	%p4, %r7, %r11;
	setp.ge.s32 	%p5, %r8, %r10;
	or.pred  	%p6, %p4, %p5;
	@%p6 bra 	$L__BB8_4;
	mov.u32 	%r20, _ZZ33memory_coalesced_transpose_kernelPKfPfiiE4tile;
	mad.lo.s32 	%r21, %r2, 132, %r20;
	shl.b32 	%r22, %r5, 2;
	add.s32 	%r23, %r21, %r22;
	ld.shared.f32 	%f2, [%r23];
	mad.lo.s32 	%r24, %r11, %r8, %r7;
	cvta.to.global.u64 	%rd6, %rd2;
	mul.wide.s32 	%rd7, %r24, 4;
	add.s64 	%rd8, %rd6, %rd7;
	st.global.f32 	[%rd8], %f2;
$L__BB8_4:
	ret;

}
	// .globl	_ZN3cub18CUB_300001_SM_10006detail11EmptyKernelIvEEvv
.visible .entry _ZN3cub18CUB_300001_SM_10006detail11EmptyKernelIvEEvv()
{


	ret;

}


// ===== COMPILED SASS (sm_100) =====

	.target	sm_100

	.elftype	@"ET_EXEC"


//--------------------- .note.nv.tkinfo           --------------------------
	.section	.note.nv.tkinfo,"",@"SHT_NOTE"
	.sectionflags	@"SHF_NOTE_NV_TKINFO"
	.tkinfo
        /*0018*/ 	.word	0x00000002
        /*0030*/ 	.string	""
        /*0030*/ 	.string	"ptxas"
        /*0030*/ 	.string	"Cuda compilation tools, release 13.0, V13.0.88"
        /*0030*/ 	.string	"Build cuda_13.0.r13.0/compiler.36424714_0"
        /*0030*/ 	.string	"-arch sm_100 -m 64 "



//--------------------- .note.nv.cuinfo           --------------------------
	.section	.note.nv.cuinfo,"",@"SHT_NOTE"
	.sectionflags	@"SHF_NOTE_NV_CUINFO"
        /*0018*/ 	.short	0x0002
        /*001a*/ 	.short	0x0064
        /*001c*/ 	.short	0x0082
	.zero		2


//--------------------- .nv.info                  --------------------------
	.section	.nv.info,"",@"SHT_CUDA_INFO"
	.align	4


	//----- nvinfo : EIATTR_REGCOUNT
	.align		4
        /*0000*/ 	.byte	0x04, 0x2f
        /*0002*/ 	.short	(.L_46 - .L_45)
	.align		4
.L_45:
        /*0004*/ 	.word	index@(_Z30compute_distance_matrix_kernelPKfPfii)
        /*0008*/ 	.word	0x0000001d


	//----- nvinfo : EIATTR_FRAME_SIZE
	.align		4
.L_46:
        /*000c*/ 	.byte	0x04, 0x11
        /*000e*/ 	.short	(.L_48 - .L_47)
	.align		4
.L_47:
        /*0010*/ 	.word	index@($__internal_0_$__cuda_sm20_sqrt_rn_f32_slowpath)
        /*0014*/ 	.word	0x00000000


	//----- nvinfo : EIATTR_FRAME_SIZE
	.align		4
.L_48:
        /*0018*/ 	.byte	0x04, 0x11
        /*001a*/ 	.short	(.L_50 - .L_49)
	.align		4
.L_49:
        /*001c*/ 	.word	index@(_Z30compute_distance_matrix_kernelPKfPfii)
        /*0020*/ 	.word	0x00000000


	//----- nvinfo : EIATTR_REGCOUNT
	.align		4
.L_50:
        /*0024*/ 	.byte	0x04, 0x2f
        /*0026*/ 	.short	(.L_52 - .L_51)
	.align		4
.L_51:
        /*0028*/ 	.word	index@(_Z28vietoris_rips_complex_kernelPKfPiPfS1_if)
        /*002c*/ 	.word	0x00000014


	//----- nvinfo : EIATTR_FRAME_SIZE
	.align		4
.L_52:
        /*0030*/ 	.byte	0x04, 0x11
        /*0032*/ 	.short	(.L_54 - .L_53)
	.align		4
.L_53:
        /*0034*/ 	.word	index@(_Z28vietoris_rips_complex_kernelPKfPiPfS1_if)
        /*0038*/ 	.word	0x00000000


	//----- nvinfo : EIATTR_REGCOUNT
	.align		4
.L_54:
        /*003c*/ 	.byte	0x04, 0x2f
        /*003e*/ 	.short	(.L_56 - .L_55)
	.align		4
.L_55:
        /*0040*/ 	.word	index@(_Z38simplicial_complex_construction_kernelPKiPKfPiPfS3_iS2_if)
        /*0044*/ 	.word	0x00000020


	//----- nvinfo : EIATTR_FRAME_SIZE
	.align		4
.L_56:
        /*0048*/ 	.byte	0x04, 0x11
        /*004a*/ 	.short	(.L_58 - .L_57)
	.align		4
.L_57:
        /*004c*/ 	.word	index@(_Z38simplicial_complex_construction_kernelPKiPKfPiPfS3_iS2_if)
        /*0050*/ 	.word	0x00000000


	//----- nvinfo : EIATTR_REGCOUNT
	.align		4
.L_58:
        /*0054*/ 	.byte	0x04, 0x2f
        /*0056*/ 	.short	(.L_60 - .L_59)
	.align		4
.L_59:
        /*0058*/ 	.word	index@(_Z22boundary_matrix_kernelPKiPiii)
        /*005c*/ 	.word	0x00000020


	//----- nvinfo : EIATTR_FRAME_SIZE
	.align		4
.L_60:
        /*0060*/ 	.byte	0x04, 0x11
        /*0062*/ 	.short	(.L_62 - .L_61)
	.align		4
.L_61:
        /*0064*/ 	.word	index@(_Z22boundary_matrix_kernelPKiPiii)
        /*0068*/ 	.word	0x00000020


	//----- nvinfo : EIATTR_REGCOUNT
	.align		4
.L_62:
        /*006c*/ 	.byte	0x04, 0x2f
        /*006e*/ 	.short	(.L_64 - .L_63)
	.align		4
.L_63:
        /*0070*/ 	.word	index@(_Z36persistent_homology_reduction_kernelPiS_ii)
        /*0074*/ 	.word	0x00000020


	//----- nvinfo : EIATTR_FRAME_SIZE
	.align		4
.L_64:
        /*0078*/ 	.byte	0x04, 0x11
        /*007a*/ 	.short	(.L_66 - .L_65)
	.align		4
.L_65:
        /*007c*/ 	.word	index@(_Z36persistent_homology_reduction_kernelPiS_ii)
        /*0080*/ 	.word	0x00000000


	//----- nvinfo : EIATTR_REGCOUNT
	.align		4
.L_66:
        /*0084*/ 	.byte	0x04, 0x2f
        /*0086*/ 	.short	(.L_68 - .L_67)
	.align		4
.L_67:
        /*0088*/ 	.word	index@(_Z24persistence_pairs_kernelPKiPKfPfPii)
        /*008c*/ 	.word	0x00000014


	//----- nvinfo : EIATTR_FRAME_SIZE
	.align		4
.L_68:
        /*0090*/ 	.byte	0x04, 0x11
        /*0092*/ 	.short	(.L_70 - .L_69)
	.align		4
.L_69:
        /*0094*/ 	.word	index@(_Z24persistence_pairs_kernelPKiPKfPfPii)
        /*0098*/ 	.word	0x00000000


	//----- nvinfo : EIATTR_REGCOUNT
	.align		4
.L_70:
        /*009c*/ 	.byte	0x04, 0x2f
        /*009e*/ 	.short	(.L_72 - .L_71)
	.align		4
.L_71:
        /*00a0*/ 	.word	index@(_Z25parallel_reduction_kernelPfi)
        /*00a4*/ 	.word	0x0000000b


	//----- nvinfo : EIATTR_FRAME_SIZE
	.align		4
.L_72:
        /*00a8*/ 	.byte	0x04, 0x11
        /*00aa*/ 	.short	(.L_74 - .L_73)
	.align		4
.L_73:
        /*00ac*/ 	.word	index@(_Z25parallel_reduction_kernelPfi)
        /*00b0*/ 	.word	0x00000000


	//----- nvinfo : EIATTR_REGCOUNT
	.align		4
.L_74:
        /*00b4*/ 	.byte	0x04, 0x2f
        /*00b6*/ 	.short	(.L_76 - .L_75)
	.align		4
.L_75:
        /*00b8*/ 	.word	index@(_Z29sparse_matrix_multiply_kernelPKiS0_PKfS2_Pfi)
        /*00bc*/ 	.word	0x00000020


	//----- nvinfo : EIATTR_FRAME_SIZE
	.align		4
.L_76:
        /*00c0*/ 	.byte	0x04, 0x11
        /*00c2*/ 	.short	(.L_78 - .L_77)
	.align		4
.L_77:
        /*00c4*/ 	.word	index@(_Z29sparse_matrix_multiply_kernelPKiS0_PKfS2_Pfi)
        /*00c8*/ 	.word	0x00000000


	//----- nvinfo : EIATTR_REGCOUNT
	.align		4
.L_78:
        /*00cc*/ 	.byte	0x04, 0x2f
        /*00ce*/ 	.short	(.L_80 - .L_79)
	.align		4
.L_79:
        /*00d0*/ 	.word	index@(_Z33memory_coalesced_transpose_kernelPKfPfii)
        /*00d4*/ 	.word	0x0000000c


	//----- nvinfo : EIATTR_FRAME_SIZE
	.align		4
.L_80:
        /*00d8*/ 	.byte	0x04, 0x11
        /*00da*/ 	.short	(.L_82 - .L_81)
	.align		4
.L_81:
        /*00dc*/ 	.word	index@(_Z33memory_coalesced_transpose_kernelPKfPfii)
        /*00e0*/ 	.word	0x00000000


	//----- nvinfo : EIATTR_REGCOUNT
	.align		4
.L_82:
        /*00e4*/ 	.byte	0x04, 0x2f
        /*00e6*/ 	.short	(.L_84 - .L_83)
	.align		4
.L_83:
        /*00e8*/ 	.word	index@(_ZN3cub18CUB_300001_SM_10006detail11EmptyKernelIvEEvv)
        /*00ec*/ 	.word	0x00000004


	//----- nvinfo : EIATTR_FRAME_SIZE
	.align		4
.L_84:
        /*00f0*/ 	.byte	0x04, 0x11
        /*00f2*/ 	.short	(.L_86 - .L_85)
	.align		4
.L_85:
        /*00f4*/ 	.word	index@(_ZN3cub18CUB_300001_SM_10006detail11EmptyKernelIvEEvv)
        /*00f8*/ 	.word	0x00000000


	//----- nvinfo : EIATTR_MIN_STACK_SIZE
	.align		4
.L_86:
        /*00fc*/ 	.byte	0x04, 0x12
        /*00fe*/ 	.short	(.L_88 - .L_87)
	.align		4
.L_87:
        /*0100*/ 	.word	index@(_ZN3cub18CUB_300001_SM_10006detail11EmptyKernelIvEEvv)
        /*0104*/ 	.word	0x00000000


	//----- nvinfo : EIATTR_MIN_STACK_SIZE
	.align		4
.L_88:
        /*0108*/ 	.byte	0x04, 0x12
        /*010a*/ 	.short	(.L_90 - .L_89)
	.align		4
.L_89:
        /*010c*/ 	.word	index@(_Z33memory_coalesced_transpose_kernelPKfPfii)
        /*0110*/ 	.word	0x00000000


	//----- nvinfo : EIATTR_MIN_STACK_SIZE
	.align		4
.L_90:
        /*0114*/ 	.byte	0x04, 0x12
        /*0116*/ 	.short	(.L_92 - .L_91)
	.align		4
.L_91:
        /*0118*/ 	.word	index@(_Z29sparse_matrix_multiply_kernelPKiS0_PKfS2_Pfi)
        /*011c*/ 	.word	0x00000000


	//----- nvinfo : EIATTR_MIN_STACK_SIZE
	.align		4
.L_92:
        /*0120*/ 	.byte	0x04, 0x12
        /*0122*/ 	.short	(.L_94 - .L_93)
	.align		4
.L_93:
        /*0124*/ 	.word	index@(_Z25parallel_reduction_kernelPfi)
        /*0128*/ 	.word	0x00000000


	//----- nvinfo : EIATTR_MIN_STACK_SIZE
	.align		4
.L_94:
        /*012c*/ 	.byte	0x04, 0x12
        /*012e*/ 	.short	(.L_96 - .L_95)
	.align		4
.L_95:
        /*0130*/ 	.word	index@(_Z24persistence_pairs_kernelPKiPKfPfPii)
        /*0134*/ 	.word	0x00000000


	//----- nvinfo : EIATTR_MIN_STACK_SIZE
	.align		4
.L_96:
        /*0138*/ 	.byte	0x04, 0x12
        /*013a*/ 	.short	(.L_98 - .L_97)
	.align		4
.L_97:
        /*013c*/ 	.word	index@(_Z36persistent_homology_reduction_kernelPiS_ii)
        /*0140*/ 	.word	0x00000000


	//----- nvinfo : EIATTR_MIN_STACK_SIZE
	.align		4
.L_98:
        /*0144*/ 	.byte	0x04, 0x12
        /*0146*/ 	.short	(.L_100 - .L_99)
	.align		4
.L_99:
        /*0148*/ 	.word	index@(_Z22boundary_matrix_kernelPKiPiii)
        /*014c*/ 	.word	0x00000020


	//----- nvinfo : EIATTR_MIN_STACK_SIZE
	.align		4
.L_100:
        /*0150*/ 	.byte	0x04, 0x12
        /*0152*/ 	.short	(.L_102 - .L_101)
	.align		4
.L_101:
        /*0154*/ 	.word	index@(_Z38simplicial_complex_construction_kernelPKiPKfPiPfS3_iS2_if)
        /*0158*/ 	.word	0x00000000


	//----- nvinfo : EIATTR_MIN_STACK_SIZE
	.align		4
.L_102:
        /*015c*/ 	.byte	0x04, 0x12
        /*015e*/ 	.short	(.L_104 - .L_103)
	.align		4
.L_103:
        /*0160*/ 	.word	index@(_Z28vietoris_rips_complex_kernelPKfPiPfS1_if)
        /*0164*/ 	.word	0x00000000


	//----- nvinfo : EIATTR_MIN_STACK_SIZE
	.align		4
.L_104:
        /*0168*/ 	.byte	0x04, 0x12
        /*016a*/ 	.short	(.L_106 - .L_105)
	.align		4
.L_105:
        /*016c*/ 	.word	index@(_Z30compute_distance_matrix_kernelPKfPfii)
        /*0170*/ 	.word	0x00000000
.L_106:


//--------------------- .nv.compat                --------------------------
	.section	.nv.compat,"",@"SHT_CUDA_COMPAT_INFO"
	.align	4
        /*0000*/ 	.byte	0x02, 0x09, 0x00, 0x00, 0x02, 0x02, 0x01, 0x00, 0x02, 0x05, 0x05, 0x00, 0x03, 0x07, 0x01, 0x01
        /*0010*/ 	.byte	0x02, 0x03, 0x00, 0x00, 0x02, 0x06, 0x01, 0x00, 0x04, 0x0b, 0x08, 0x00, 0x01, 0x00, 0x00, 0x00
        /*0020*/ 	.byte	0x00, 0x00, 0x00, 0x00


//--------------------- .nv.info._ZN3cub18CUB_300001_SM_10006detail11EmptyKernelIvEEvv --------------------------
	.section	.nv.info._ZN3cub18CUB_300001_SM_10006detail11EmptyKernelIvEEvv,"",@"SHT_CUDA_INFO"
	.sectionflags	@""
	.align	4


	//----- nvinfo : EIATTR_CUDA_API_VERSION
	.align		4
        /*0000*/ 	.byte	0x04, 0x37
        /*0002*/ 	.short	(.L_108 - .L_107)
.L_107:
        /*0004*/ 	.word	0x00000082


	//----- nvinfo : EIATTR_SPARSE_MMA_MASK
	.align		4
.L_108:
        /*0008*/ 	.byte	0x03, 0x50
        /*000a*/ 	.short	0x0000


	//----- nvinfo : EIATTR_MAXREG_COUNT
	.align		4
        /*000c*/ 	.byte	0x03, 0x1b
        /*000e*/ 	.short	0x00ff


	//----- nvinfo : EIATTR_MERCURY_ISA_VERSION
	.align		4
        /*0010*/ 	.byte	0x03, 0x5f
        /*0012*/ 	.short	0x0101


	//----- nvinfo : EIATTR_VRC_CTA_INIT_COUNT
	.align		4
        /*0014*/ 	.byte	0x02, 0x4a
	.zero		1
	.zero		1


	//----- nvinfo : EIATTR_EXIT_INSTR_OFFSETS
	.align		4
        /*0018*/ 	.byte	0x04, 0x1c
        /*001a*/ 	.short	(.L_110 - .L_109)


	//   ....[0]....
.L_109:
        /*001c*/ 	.word	0x00000010


	//----- nvinfo : EIATTR_SW_WAR
	.align		4
.L_110:
        /*0020*/ 	.byte	0x04, 0x36
        /*0022*/ 	.short	(.L_112 - .L_111)
.L_111:
        /*0024*/ 	.word	0x00000008
.L_112:


//--------------------- .nv.info._Z33memory_coalesced_transpose_kernelPKfPfii --------------------------
	.section	.nv.info._Z33memory_coalesced_transpose_kernelPKfPfii,"",@"SHT_CUDA_INFO"
	.sectionflags	@""
	.align	4


	//----- nvinfo : EIATTR_CUDA_API_VERSION
	.align		4
        /*0000*/ 	.byte	0x04, 0x37
        /*0002*/ 	.short	(.L_114 - .L_113)
.L_113:
        /*0004*/ 	.word	0x00000082


	//----- nvinfo : EIATTR_KPARAM_INFO
	.align		4
.L_114:
        /*0008*/ 	.byte	0x04, 0x17
        /*000a*/ 	.short	(.L_116 - .L_115)
.L_115:
        /*000c*/ 	.word	0x00000000
        /*0010*/ 	.short	0x0003
        /*0012*/ 	.short	0x0014
        /*0014*/ 	.byte	0x00, 0xf0, 0x11, 0x00


	//----- nvinfo : EIATTR_KPARAM_INFO
	.align		4
.L_116:
        /*0018*/ 	.byte	0x04, 0x17
        /*001a*/ 	.short	(.L_118 - .L_117)
.L_117:
        /*001c*/ 	.word	0x00000000
        /*0020*/ 	.short	0x0002
        /*0022*/ 	.short	0x0010
        /*0024*/ 	.byte	0x00, 0xf0, 0x11, 0x00


	//----- nvinfo : EIATTR_KPARAM_INFO
	.align		4
.L_118:
        /*0028*/ 	.byte	0x04, 0x17
        /*002a*/ 	.short	(.L_120 - .L_119)
.L_119:
        /*002c*/ 	.word	0x00000000
        /*0030*/ 	.short	0x0001
        /*0032*/ 	.short	0x0008
        /*0034*/ 	.byte	0x00, 0xf5, 0x21, 0x00


	//----- nvinfo : EIATTR_KPARAM_INFO
	.align		4
.L_120:
        /*0038*/ 	.byte	0x04, 0x17
        /*003a*/ 	.short	(.L_122 - .L_121)
.L_121:
        /*003c*/ 	.word	0x00000000
        /*0040*/ 	.short	0x0000
        /*0042*/ 	.short	0x0000
        /*0044*/ 	.byte	0x00, 0xf5, 0x21, 0x00


	//----- nvinfo : EIATTR_SPARSE_MMA_MASK
	.align		4
.L_122:
        /*0048*/ 	.byte	0x03, 0x50
        /*004a*/ 	.short	0x0000


	//----- nvinfo : EIATTR_MAXREG_COUNT
	.align		4
        /*004c*/ 	.byte	0x03, 0x1b
        /*004e*/ 	.short	0x00ff


	//----- nvinfo : EIATTR_NUM_BARRIERS
	.align		4
        /*0050*/ 	.byte	0x02, 0x4c
        /*0052*/ 	.byte	0x01
	.zero		1


	//----- nvinfo : EIATTR_MERCURY_ISA_VERSION
	.align		4
        /*0054*/ 	.byte	0x03, 0x5f
        /*0056*/ 	.short	0x0101


	//----- nvinfo : EIATTR_VRC_CTA_INIT_COUNT
	.align		4
        /*0058*/ 	.byte	0x02, 0x4a
	.zero		1
	.zero		1


	//----- nvinfo : EIATTR_EXIT_INSTR_OFFSETS
	.align		4
        /*005c*/ 	.byte	0x04, 0x1c
        /*005e*/ 	.short	(.L_124 - .L_123)


	//   ....[0]....
.L_123:
        /*0060*/ 	.word	0x000001a0


	//   ....[1]....
        /*0064*/ 	.word	0x00000250


	//----- nvinfo : EIATTR_CBANK_PARAM_SIZE
	.align		4
.L_124:
        /*0068*/ 	.byte	0x03, 0x19
        /*006a*/ 	.short	0x0018


	//----- nvinfo : EIATTR_PARAM_CBANK
	.align		4
        /*006c*/ 	.byte	0x04, 0x0a
        /*006e*/ 	.short	(.L_126 - .L_125)
	.align		4
.L_125:
        /*0070*/ 	.word	index@(.nv.constant0._Z33memory_coalesced_transpose_kernelPKfPfii)
        /*0074*/ 	.short	0x0380
        /*0076*/ 	.short	0x0018


	//----- nvinfo : EIATTR_SW_WAR
	.align		4
.L_126:
        /*0078*/ 	.byte	0x04, 0x36
        /*007a*/ 	.short	(.L_128 - .L_127)
.L_127:
        /*007c*/ 	.word	0x00000008
.L_128:


//--------------------- .nv.info._Z29sparse_matrix_multiply_kernelPKiS0_PKfS2_Pfi --------------------------
	.section	.nv.info._Z29sparse_matrix_multiply_kernelPKiS0_PKfS2_Pfi,"",@"SHT_CUDA_INFO"
	.sectionflags	@""
	.align	4


	//----- nvinfo : EIATTR_CUDA_API_VERSION
	.align		4
        /*0000*/ 	.byte	0x04, 0x37
        /*0002*/ 	.short	(.L_130 - .L_129)
.L_129:
        /*0004*/ 	.word	0x00000082


	//----- nvinfo : EIATTR_KPARAM_INFO
	.align		4
.L_130:
        /*0008*/ 	.byte	0x04, 0x17
        /*000a*/ 	.short	(.L_132 - .L_131)
.L_131:
        /*000c*/ 	.word	0x00000000
        /*0010*/ 	.short	0x0005
        /*0012*/ 	.short	0x0028
        /*0014*/ 	.byte	0x00, 0xf0, 0x11, 0x00


	//----- nvinfo : EIATTR_KPARAM_INFO
	.align		4
.L_132:
        /*0018*/ 	.byte	0x04, 0x17
        /*001a*/ 	.short	(.L_134 - .L_133)
.L_133:
        /*001c*/ 	.word	0x00000000
        /*0020*/ 	.short	0x0004
        /*0022*/ 	.short	0x0020
        /*0024*/ 	.byte	0x00, 0xf5, 0x21, 0x00


	//----- nvinfo : EIATTR_KPARAM_INFO
	.align		4
.L_134:
        /*0028*/ 	.byte	0x04, 0x17
        /*002a*/ 	.short	(.L_136 - .L_135)
.L_135:
        /*002c*/ 	.word	0x00000000
        /*0030*/ 	.short	0x0003
        /*0032*/ 	.short	0x0018
        /*0034*/ 	.byte	0x00, 0xf5, 0x21, 0x00


	//----- nvinfo : EIATTR_KPARAM_INFO
	.align		4
.L_136:
        /*0038*/ 	.byte	0x04, 0x17
        /*003a*/ 	.short	(.L_138 - .L_137)
.L_137:
        /*003c*/ 	.word	0x00000000
        /*0040*/ 	.short	0x0002
        /*0042*/ 	.short	0x0010
        /*0044*/ 	.byte	0x00, 0xf5, 0x21, 0x00


	//----- nvinfo : EIATTR_KPARAM_INFO
	.align		4
.L_138:
        /*0048*/ 	.byte	0x04, 0x17
        /*004a*/ 	.short	(.L_140 - .L_139)
.L_139:
        /*004c*/ 	.word	0x00000000
        /*0050*/ 	.short	0x0001
        /*0052*/ 	.short	0x0008
        /*0054*/ 	.byte	0x00, 0xf5, 0x21, 0x00


	//----- nvinfo : EIATTR_KPARAM_INFO
	.align		4
.L_140:
        /*0058*/ 	.byte	0x04, 0x17
        /*005a*/ 	.short	(.L_142 - .L_141)
.L_141:
        /*005c*/ 	.word	0x00000000
        /*0060*/ 	.short	0x0000
        /*0062*/ 	.short	0x0000
        /*0064*/ 	.byte	0x00, 0xf5, 0x21, 0x00


	//----- nvinfo : EIATTR_SPARSE_MMA_MASK
	.align		4
.L_142:
        /*0068*/ 	.byte	0x03, 0x50
        /*006a*/ 	.short	0x0000


	//----- nvinfo : EIATTR_MAXREG_COUNT
	.align		4
        /*006c*/ 	.byte	0x03, 0x1b
        /*006e*/ 	.short	0x00ff


	//----- nvinfo : EIATTR_MERCURY_ISA_VERSION
	.align		4
        /*0070*/ 	.byte	0x03, 0x5f
        /*0072*/ 	.short	0x0101


	//----- nvinfo : EIATTR_VRC_CTA_INIT_COUNT
	.align		4
        /*0074*/ 	.byte	0x02, 0x4a
	.zero		1
	.zero		1


	//----- nvinfo : EIATTR_EXIT_INSTR_OFFSETS
	.align		4
        /*0078*/ 	.byte	0x04, 0x1c
        /*007a*/ 	.short	(.L_144 - .L_143)


	//   ....[0]....
.L_143:
        /*007c*/ 	.word	0x00000070


	//   ....[1]....
        /*0080*/ 	.word	0x00000e50


	//----- nvinfo : EIATTR_CRS_STACK_SIZE
	.align		4
.L_144:
        /*0084*/ 	.byte	0x04, 0x1e
        /*0086*/ 	.short	(.L_146 - .L_145)
.L_145:
        /*0088*/ 	.word	0x00000000


	//----- nvinfo : EIATTR_CBANK_PARAM_SIZE
	.align		4
.L_146:
        /*008c*/ 	.byte	0x03, 0x19
        /*008e*/ 	.short	0x002c


	//----- nvinfo : EIATTR_PARAM_CBANK
	.align		4
        /*0090*/ 	.byte	0x04, 0x0a
        /*0092*/ 	.short	(.L_148 - .L_147)
	.align		4
.L_147:
        /*0094*/ 	.word	index@(.nv.constant0._Z29sparse_matrix_multiply_kernelPKiS0_PKfS2_Pfi)
        /*0098*/ 	.short	0x0380
        /*009a*/ 	.short	0x002c


	//----- nvinfo : EIATTR_SW_WAR
	.align		4
.L_148:
        /*009c*/ 	.byte	0x04, 0x36
        /*009e*/ 	.short	(.L_150 - .L_149)
.L_149:
        /*00a0*/ 	.word	0x00000008
.L_150:


//--------------------- .nv.info._Z25parallel_reduction_kernelPfi --------------------------
	.section	.nv.info._Z25parallel_reduction_kernelPfi,"",@"SHT_CUDA_INFO"
	.sectionflags	@""
	.align	4


	//----- nvinfo : EIATTR_CUDA_API_VERSION
	.align		4
        /*0000*/ 	.byte	0x04, 0x37
        /*0002*/ 	.short	(.L_152 - .L_151)
.L_151:
        /*0004*/ 	.word	0x00000082


	//----- nvinfo : EIATTR_KPARAM_INFO
	.align		4
.L_152:
        /*0008*/ 	.byte	0x04, 0x17
        /*000a*/ 	.short	(.L_154 - .L_153)
.L_153:
        /*000c*/ 	.word	0x00000000
        /*0010*/ 	.short	0x0001
        /*0012*/ 	.short	0x0008
        /*0014*/ 	.byte	0x00, 0xf0, 0x11, 0x00


	//----- nvinfo : EIATTR_KPARAM_INFO
	.align		4
.L_154:
        /*0018*/ 	.byte	0x04, 0x17
        /*001a*/ 	.short	(.L_156 - .L_155)
.L_155:
        /*001c*/ 	.word	0x00000000
        /*0020*/ 	.short	0x0000
        /*0022*/ 	.short	0x0000
        /*0024*/ 	.byte	0x00, 0xf5, 0x21, 0x00


	//----- nvinfo : EIATTR_SPARSE_MMA_MASK
	.align		4
.L_156:
        /*0028*/ 	.byte	0x03, 0x50
        /*002a*/ 	.short	0x0000


	//----- nvinfo : EIATTR_MAXREG_COUNT
	.align		4
        /*002c*/ 	.byte	0x03, 0x1b
        /*002e*/ 	.short	0x00ff


	//----- nvinfo : EIATTR_NUM_BARRIERS
	.align		4
        /*0030*/ 	.byte	0x02, 0x4c
        /*0032*/ 	.byte	0x01
	.zero		1


	//----- nvinfo : EIATTR_MERCURY_ISA_VERSION
	.align		4
        /*0034*/ 	.byte	0x03, 0x5f
        /*0036*/ 	.short	0x0101


	//----- nvinfo : EIATTR_VRC_CTA_INIT_COUNT
	.align		4
        /*0038*/ 	.byte	0x02, 0x4a
	.zero		1
	.zero		1


	//----- nvinfo : EIATTR_EXIT_INSTR_OFFSETS
	.align		4
        /*003c*/ 	.byte	0x04, 0x1c
        /*003e*/ 	.short	(.L_158 - .L_157)


	//   ....[0]....
.L_157:
        /*0040*/ 	.word	0x00000220


	//   ....[1]....
        /*0044*/ 	.word	0x000002a0


	//----- nvinfo : EIATTR_CBANK_PARAM_SIZE
	.align		4
.L_158:
        /*0048*/ 	.byte	0x03, 0x19
        /*004a*/ 	.short	0x000c


	//----- nvinfo : EIATTR_PARAM_CBANK
	.align		4
        /*004c*/ 	.byte	0x04, 0x0a
        /*004e*/ 	.short	(.L_160 - .L_159)
	.align		4
.L_159:
        /*0050*/ 	.word	index@(.nv.constant0._Z25parallel_reduction_kernelPfi)
        /*0054*/ 	.short	0x0380
        /*0056*/ 	.short	0x000c


	//----- nvinfo : EIATTR_SW_WAR
	.align		4
.L_160:
        /*0058*/ 	.byte	0x04, 0x36
        /*005a*/ 	.short	(.L_162 - .L_161)
.L_161:
        /*005c*/ 	.word	0x00000008
.L_162:


//--------------------- .nv.info._Z24persistence_pairs_kernelPKiPKfPfPii --------------------------
	.section	.nv.info._Z24persistence_pairs_kernelPKiPKfPfPii,"",@"SHT_CUDA_INFO"
	.sectionflags	@""
	.align	4


	//----- nvinfo : EIATTR_CUDA_API_VERSION
	.align		4
        /*0000*/ 	.byte	0x04, 0x37
        /*0002*/ 	.short	(.L_164 - .L_163)
.L_163:
        /*0004*/ 	.word	0x00000082


	//----- nvinfo : EIATTR_KPARAM_INFO
	.align		4
.L_164:
        /*0008*/ 	.byte	0x04, 0x17
        /*000a*/ 	.short	(.L_166 - .L_165)
.L_165:
        /*000c*/ 	.word	0x00000000
        /*0010*/ 	.short	0x0004
        /*0012*/ 	.short	0x0020
        /*0014*/ 	.byte	0x00, 0xf0, 0x11, 0x00


	//----- nvinfo : EIATTR_KPARAM_INFO
	.align		4
.L_166:
        /*0018*/ 	.byte	0x04, 0x17
        /*001a*/ 	.short	(.L_168 - .L_167)
.L_167:
        /*001c*/ 	.word	0x00000000
        /*0020*/ 	.short	0x0003
        /*0022*/ 	.short	0x0018
        /*0024*/ 	.byte	0x00, 0xf5, 0x21, 0x00


	//----- nvinfo : EIATTR_KPARAM_INFO
	.align		4
.L_168:
        /*0028*/ 	.byte	0x04, 0x17
        /*002a*/ 	.short	(.L_170 - .L_169)
.L_169:
        /*002c*/ 	.word	0x00000000
        /*0030*/ 	.short	0x0002
        /*0032*/ 	.short	0x0010
        /*0034*/ 	.byte	0x00, 0xf5, 0x21, 0x00


	//----- nvinfo : EIATTR_KPARAM_INFO
	.align		4
.L_170:
        /*0038*/ 	.byte	0x04, 0x17
        /*003a*/ 	.short	(.L_172 - .L_171)
.L_171:
        /*003c*/ 	.word	0x00000000
        /*0040*/ 	.short	0x0001
        /*0042*/ 	.short	0x0008
        /*0044*/ 	.byte	0x00, 0xf5, 0x21, 0x00


	//----- nvinfo : EIATTR_KPARAM_INFO
	.align		4
.L_172:
        /*0048*/ 	.byte	0x04, 0x17
        /*004a*/ 	.short	(.L_174 - .L_173)
.L_173:
        /*004c*/ 	.word	0x00000000
        /*0050*/ 	.short	0x0000
        /*0052*/ 	.short	0x0000
        /*0054*/ 	.byte	0x00, 0xf5, 0x21, 0x00


	//----- nvinfo : EIATTR_SPARSE_MMA_MASK
	.align		4
.L_174:
        /*0058*/ 	.byte	0x03, 0x50
        /*005a*/ 	.short	0x0000


	//----- nvinfo : EIATTR_MAXREG_COUNT
	.align		4
        /*005c*/ 	.byte	0x03, 0x1b
        /*005e*/ 	.short	0x00ff


	//----- nvinfo : EIATTR_MERCURY_ISA_VERSION
	.align		4
        /*0060*/ 	.byte	0x03, 0x5f
        /*0062*/ 	.short	0x0101


	//----- nvinfo : EIATTR_INT_WARP_WIDE_INSTR_OFFSETS
	.align		4
        /*0064*/ 	.byte	0x04, 0x31
        /*0066*/ 	.short	(.L_176 - .L_175)


	//   ....[0]....
.L_175:
        /*0068*/ 	.word	0x000000f0


	//   ....[1]....
        /*006c*/ 	.word	0x000001d0


	//----- nvinfo : EIATTR_VRC_CTA_INIT_COUNT
	.align		4
.L_176:
        /*0070*/ 	.byte	0x02, 0x4a
	.zero		1
	.zero		1


	//----- nvinfo : EIATTR_EXIT_INSTR_OFFSETS
	.align		4
        /*0074*/ 	.byte	0x04, 0x1c
        /*0076*/ 	.short	(.L_178 - .L_177)


	//   ....[0]....
.L_177:
        /*0078*/ 	.word	0x00000070


	//   ....[1]....
        /*007c*/ 	.word	0x000000d0


	//   ....[2]....
        /*0080*/ 	.word	0x00000250


	//----- nvinfo : EIATTR_CBANK_PARAM_SIZE
	.align		4
.L_178:
        /*0084*/ 	.byte	0x03, 0x19
        /*0086*/ 	.short	0x0024


	//----- nvinfo : EIATTR_PARAM_CBANK
	.align		4
        /*0088*/ 	.byte	0x04, 0x0a
        /*008a*/ 	.short	(.L_180 - .L_179)
	.align		4
.L_179:
        /*008c*/ 	.word	index@(.nv.constant0._Z24persistence_pairs_kernelPKiPKfPfPii)
        /*0090*/ 	.short	0x0380
        /*0092*/ 	.short	0x0024


	//----- nvinfo : EIATTR_SW_WAR
	.align		4
.L_180:
        /*0094*/ 	.byte	0x04, 0x36
        /*0096*/ 	.short	(.L_182 - .L_181)
.L_181:
        /*0098*/ 	.word	0x00000008
.L_182:


//--------------------- .nv.info._Z36persistent_homology_reduction_kernelPiS_ii --------------------------
	.section	.nv.info._Z36persistent_homology_reduction_kernelPiS_ii,"",@"SHT_CUDA_INFO"
	.sectionflags	@""
	.align	4


	//----- nvinfo : EIATTR_CUDA_API_VERSION
	.align		4
        /*0000*/ 	.byte	0x04, 0x37
        /*0002*/ 	.short	(.L_184 - .L_183)
.L_183:
        /*0004*/ 	.word	0x00000082


	//----- nvinfo : EIATTR_KPARAM_INFO
	.align		4
.L_184:
        /*0008*/ 	.byte	0x04, 0x17
        /*000a*/ 	.short	(.L_186 - .L_185)
.L_185:
        /*000c*/ 	.word	0x00000000
        /*0010*/ 	.short	0x0003
        /*0012*/ 	.short	0x0014
        /*0014*/ 	.byte	0x00, 0xf0, 0x11, 0x00


	//----- nvinfo : EIATTR_KPARAM_INFO
	.align		4
.L_186:
        /*0018*/ 	.byte	0x04, 0x17
        /*001a*/ 	.short	(.L_188 - .L_187)
.L_187:
        /*001c*/ 	.word	0x00000000
        /*0020*/ 	.short	0x0002
        /*0022*/ 	.short	0x0010
        /*0024*/ 	.byte	0x00, 0xf0, 0x11, 0x00


	//----- nvinfo : EIATTR_KPARAM_INFO
	.align		4
.L_188:
        /*0028*/ 	.byte	0x04, 0x17
        /*002a*/ 	.short	(.L_190 - .L_189)
.L_189:
        /*002c*/ 	.word	0x00000000
        /*0030*/ 	.short	0x0001
        /*0032*/ 	.short	0x0008
        /*0034*/ 	.byte	0x00, 0xf5, 0x21, 0x00


	//----- nvinfo : EIATTR_KPARAM_INFO
	.align		4
.L_190:
        /*0038*/ 	.byte	0x04, 0x17
        /*003a*/ 	.short	(.L_192 - .L_191)
.L_191:
        /*003c*/ 	.word	0x00000000
        /*0040*/ 	.short	0x0000
        /*0042*/ 	.short	0x0000
        /*0044*/ 	.byte	0x00, 0xf5, 0x21, 0x00


	//----- nvinfo : EIATTR_SPARSE_MMA_MASK
	.align		4
.L_192:
        /*0048*/ 	.byte	0x03, 0x50
        /*004a*/ 	.short	0x0000


	//----- nvinfo : EIATTR_MAXREG_COUNT
	.align		4
        /*004c*/ 	.byte	0x03, 0x1b
        /*004e*/ 	.short	0x00ff


	//----- nvinfo : EIATTR_MERCURY_ISA_VERSION
	.align		4
        /*0050*/ 	.byte	0x03, 0x5f
        /*0052*/ 	.short	0x0101


	//----- nvinfo : EIATTR_VRC_CTA_INIT_COUNT
	.align		4
        /*0054*/ 	.byte	0x02, 0x4a
	.zero		1
	.zero		1


	//----- nvinfo : EIATTR_EXIT_INSTR_OFFSETS
	.align		4
        /*0058*/ 	.byte	0x04, 0x1c
        /*005a*/ 	.short	(.L_194 - .L_193)


	//   ....[0]....
.L_193:
        /*005c*/ 	.word	0x00000070


	//   ....[1]....
        /*0060*/ 	.word	0x000001f0


	//   ....[2]....
        /*0064*/ 	.word	0x00000480


	//   ....[3]....
        /*0068*/ 	.word	0x00000f00


	//----- nvinfo : EIATTR_CRS_STACK_SIZE
	.align		4
.L_194:
        /*006c*/ 	.byte	0x04, 0x1e
        /*006e*/ 	.short	(.L_196 - .L_195)
.L_195:
        /*0070*/ 	.word	0x00000000


	//----- nvinfo : EIATTR_CBANK_PARAM_SIZE
	.align		4
.L_196:
        /*0074*/ 	.byte	0x03, 0x19
        /*0076*/ 	.short	0x0018


	//----- nvinfo : EIATTR_PARAM_CBANK
	.align		4
        /*0078*/ 	.byte	0x04, 0x0a
        /*007a*/ 	.short	(.L_198 - .L_197)
	.align		4
.L_197:
        /*007c*/ 	.word	index@(.nv.constant0._Z36persistent_homology_reduction_kernelPiS_ii)
        /*0080*/ 	.short	0x0380
        /*0082*/ 	.short	0x0018


	//----- nvinfo : EIATTR_SW_WAR
	.align		4
.L_198:
        /*0084*/ 	.byte	0x04, 0x36
        /*0086*/ 	.short	(.L_200 - .L_199)
.L_199:
        /*0088*/ 	.word	0x00000008
.L_200:


//--------------------- .nv.info._Z22boundary_matrix_kernelPKiPiii --------------------------
	.section	.nv.info._Z22boundary_matrix_kernelPKiPiii,"",@"SHT_CUDA_INFO"
	.sectionflags	@""
	.align	4


	//----- nvinfo : EIATTR_CUDA_API_VERSION
	.align		4
        /*0000*/ 	.byte	0x04, 0x37
        /*0002*/ 	.short	(.L_202 - .L_201)
.L_201:
        /*0004*/ 	.word	0x00000082


	//----- nvinfo : EIATTR_KPARAM_INFO
	.align		4
.L_202:
        /*0008*/ 	.byte	0x04, 0x17
        /*000a*/ 	.short	(.L_204 - .L_203)
.L_203:
        /*000c*/ 	.word	0x00000000
        /*0010*/ 	.short	0x0003
        /*0012*/ 	.short	0x0014
        /*0014*/ 	.byte	0x00, 0xf0, 0x11, 0x00


	//----- nvinfo : EIATTR_KPARAM_INFO
	.align		4
.L_204:
        /*0018*/ 	.byte	0x04, 0x17
        /*001a*/ 	.short	(.L_206 - .L_205)
.L_205:
        /*001c*/ 	.word	0x00000000
        /*0020*/ 	.short	0x0002
        /*0022*/ 	.short	0x0010
        /*0024*/ 	.byte	0x00, 0xf0, 0x11, 0x00


	//----- nvinfo : EIATTR_KPARAM_INFO
	.align		4
.L_206:
        /*0028*/ 	.byte	0x04, 0x17
        /*002a*/ 	.short	(.L_208 - .L_207)
.L_207:
        /*002c*/ 	.word	0x00000000
        /*0030*/ 	.short	0x0001
        /*0032*/ 	.short	0x0008
        /*0034*/ 	.byte	0x00, 0xf5, 0x21, 0x00


	//----- nvinfo : EIATTR_KPARAM_INFO
	.align		4
.L_208:
        /*0038*/ 	.byte	0x04, 0x17
        /*003a*/ 	.short	(.L_210 - .L_209)
.L_209:
        /*003c*/ 	.word	0x00000000
        /*0040*/ 	.short	0x0000
        /*0042*/ 	.short	0x0000
        /*0044*/ 	.byte	0x00, 0xf5, 0x21, 0x00


	//----- nvinfo : EIATTR_SPARSE_MMA_MASK
	.align		4
.L_210:
        /*0048*/ 	.byte	0x03, 0x50
        /*004a*/ 	.short	0x0000


	//----- nvinfo : EIATTR_MAXREG_COUNT
	.align		4
        /*004c*/ 	.byte	0x03, 0x1b
        /*004e*/ 	.short	0x00ff


	//----- nvinfo : EIATTR_MERCURY_ISA_VERSION
	.align		4
        /*0050*/ 	.byte	0x03, 0x5f
        /*0052*/ 	.short	0x0101


	//----- nvinfo : EIATTR_VRC_CTA_INIT_COUNT
	.align		4
        /*0054*/ 	.byte	0x02, 0x4a
	.zero		1
	.zero		1


	//----- nvinfo : EIATTR_EXIT_INSTR_OFFSETS
	.align		4
        /*0058*/ 	.byte	0x04, 0x1c
        /*005a*/ 	.short	(.L_212 - .L_211)


	//   ....[0]....
.L_211:
        /*005c*/ 	.word	0x00000090


	//   ....[1]....
        /*0060*/ 	.word	0x00000140


	//   ....[2]....
        /*0064*/ 	.word	0x00001440


	//   ....[3]....
        /*0068*/ 	.word	0x00002510


	//----- nvinfo : EIATTR_CRS_STACK_SIZE
	.align		4
.L_212:
        /*006c*/ 	.byte	0x04, 0x1e
        /*006e*/ 	.short	(.L_214 - .L_213)
.L_213:
        /*0070*/ 	.word	0x00000000


	//----- nvinfo : EIATTR_CBANK_PARAM_SIZE
	.align		4
.L_214:
        /*0074*/ 	.byte	0x03, 0x19
        /*0076*/ 	.short	0x0018


	//----- nvinfo : EIATTR_PARAM_CBANK
	.align		4
        /*0078*/ 	.byte	0x04, 0x0a
        /*007a*/ 	.short	(.L_216 - .L_215)
	.align		4
.L_215:
        /*007c*/ 	.word	index@(.nv.constant0._Z22boundary_matrix_kernelPKiPiii)
        /*0080*/ 	.short	0x0380
        /*0082*/ 	.short	0x0018


	//----- nvinfo : EIATTR_SW_WAR
	.align		4
.L_216:
        /*0084*/ 	.byte	0x04, 0x36
        /*0086*/ 	.short	(.L_218 - .L_217)
.L_217:
        /*0088*/ 	.word	0x00000008
.L_218:


//--------------------- .nv.info._Z38simplicial_complex_construction_kernelPKiPKfPiPfS3_iS2_if --------------------------
	.section	.nv.info._Z38simplicial_complex_construction_kernelPKiPKfPiPfS3_iS2_if,"",@"SHT_CUDA_INFO"
	.sectionflags	@""
	.align	4


	//----- nvinfo : EIATTR_CUDA_API_VERSION
	.align		4
        /*0000*/ 	.byte	0x04, 0x37
        /*0002*/ 	.short	(.L_220 - .L_219)
.L_219:
        /*0004*/ 	.word	0x00000082


	//----- nvinfo : EIATTR_KPARAM_INFO
	.align		4
.L_220:
        /*0008*/ 	.byte	0x04, 0x17
        /*000a*/ 	.short	(.L_222 - .L_221)
.L_221:
        /*000c*/ 	.word	0x00000000
        /*0010*/ 	.short	0x0008
        /*0012*/ 	.short	0x003c
        /*0014*/ 	.byte	0x00, 0xf0, 0x11, 0x00


	//----- nvinfo : EIATTR_KPARAM_INFO
	.align		4
.L_222:
        /*0018*/ 	.byte	0x04, 0x17
        /*001a*/ 	.short	(.L_224 - .L_223)
.L_223:
        /*001c*/ 	.word	0x00000000
        /*0020*/ 	.short	0x0007
        /*0022*/ 	.short	0x0038
        /*0024*/ 	.byte	0x00, 0xf0, 0x11, 0x00


	//----- nvinfo : EIATTR_KPARAM_INFO
	.align		4
.L_224:
        /*0028*/ 	.byte	0x04, 0x17
        /*002a*/ 	.short	(.L_226 - .L_225)
.L_225:
        /*002c*/ 	.word	0x00000000
        /*0030*/ 	.short	0x0006
        /*0032*/ 	.short	0x0030
        /*0034*/ 	.byte	0x00, 0xf5, 0x21, 0x00


	//----- nvinfo : EIATTR_KPARAM_INFO
	.align		4
.L_226:
        /*0038*/ 	.byte	0x04, 0x17
        /*003a*/ 	.short	(.L_228 - .L_227)
.L_227:
        /*003c*/ 	.word	0x00000000
        /*0040*/ 	.short	0x0005
        /*0042*/ 	.short	0x0028
        /*0044*/ 	.byte	0x00, 0xf0, 0x11, 0x00


	//----- nvinfo : EIATTR_KPARAM_INFO
	.align		4
.L_228:
        /*0048*/ 	.byte	0x04, 0x17
        /*004a*/ 	.short	(.L_230 - .L_229)
.L_229:
        /*004c*/ 	.word	0x00000000
        /*0050*/ 	.short	0x0004
        /*0052*/ 	.short	0x0020
        /*0054*/ 	.byte	0x00, 0xf5, 0x21, 0x00


	//----- nvinfo : EIATTR_KPARAM_INFO
	.align		4
.L_230:
        /*0058*/ 	.byte	0x04, 0x17
        /*005a*/ 	.short	(.L_232 - .L_231)
.L_231:
        /*005c*/ 	.word	0x00000000
        /*0060*/ 	.short	0x0003
        /*0062*/ 	.short	0x0018
        /*0064*/ 	.byte	0x00, 0xf5, 0x21, 0x00


	//----- nvinfo : EIATTR_KPARAM_INFO
	.align		4
.L_232:
        /*0068*/ 	.byte	0x04, 0x17
        /*006a*/ 	.short	(.L_234 - .L_233)
.L_233:
        /*006c*/ 	.word	0x00000000
        /*0070*/ 	.short	0x0002
        /*0072*/ 	.short	0x0010
        /*0074*/ 	.byte	0x00, 0xf5, 0x21, 0x00


	//----- nvinfo : EIATTR_KPARAM_INFO
	.align		4
.L_234:
        /*0078*/ 	.byte	0x04, 0x17
        /*007a*/ 	.short	(.L_236 - .L_235)
.L_235:
        /*007c*/ 	.word	0x00000000
        /*0080*/ 	.short	0x0001
        /*0082*/ 	.short	0x0008
        /*0084*/ 	.byte	0x00, 0xf5, 0x21, 0x00


	//----- nvinfo : EIATTR_KPARAM_INFO
	.align		4
.L_236:
        /*0088*/ 	.byte	0x04, 0x17
        /*008a*/ 	.short	(.L_238 - .L_237)
.L_237:
        /*008c*/ 	.word	0x00000000
        /*0090*/ 	.short	0x0000
        /*0092*/ 	.short	0x0000
        /*0094*/ 	.byte	0x00, 0xf5, 0x21, 0x00


	//----- nvinfo : EIATTR_SPARSE_MMA_MASK
	.align		4
.L_238:
        /*0098*/ 	.byte	0x03, 0x50
        /*009a*/ 	.short	0x0000


	//----- nvinfo : EIATTR_MAXREG_COUNT
	.align		4
        /*009c*/ 	.byte	0x03, 0x1b
        /*009e*/ 	.short	0x00ff


	//----- nvinfo : EIATTR_MERCURY_ISA_VERSION
	.align		4
        /*00a0*/ 	.byte	0x03, 0x5f
        /*00a2*/ 	.short	0x0101


	//----- nvinfo : EIATTR_INT_WARP_WIDE_INSTR_OFFSETS
	.align		4
        /*00a4*/ 	.byte	0x04, 0x31
        /*00a6*/ 	.short	(.L_240 - .L_239)


	//   ....[0]....
.L_239:
        /*00a8*/ 	.word	0x000002f0


	//   ....[1]....
        /*00ac*/ 	.word	0x00000380


	//   ....[2]....
        /*00b0*/ 	.word	0x00000570


	//   ....[3]....
        /*00b4*/ 	.word	0x00000600


	//   ....[4]....
        /*00b8*/ 	.word	0x00000770


	//   ....[5]....
        /*00bc*/ 	.word	0x00000800


	//   ....[6]....
        /*00c0*/ 	.word	0x00000970


	//   ....[7]....
        /*00c4*/ 	.word	0x00000a00


	//   ....[8]....
        /*00c8*/ 	.word	0x00000ca0


	//   ....[9]....
        /*00cc*/ 	.word	0x00000d30


	//----- nvinfo : EIATTR_VRC_CTA_INIT_COUNT
	.align		4
.L_240:
        /*00d0*/ 	.byte	0x02, 0x4a
	.zero		1
	.zero		1


	//----- nvinfo : EIATTR_EXIT_INSTR_OFFSETS
	.align		4
        /*00d4*/ 	.byte	0x04, 0x1c
        /*00d6*/ 	.short	(.L_242 - .L_241)


	//   ....[0]....
.L_241:
        /*00d8*/ 	.word	0x00000070


	//   ....[1]....
        /*00dc*/ 	.word	0x000000b0


	//   ....[2]....
        /*00e0*/ 	.word	0x00000b00


	//   ....[3]....
        /*00e4*/ 	.word	0x00000e30


	//----- nvinfo : EIATTR_CRS_STACK_SIZE
	.align		4
.L_242:
        /*00e8*/ 	.byte	0x04, 0x1e
        /*00ea*/ 	.short	(.L_244 - .L_243)
.L_243:
        /*00ec*/ 	.word	0x00000000


	//----- nvinfo : EIATTR_CBANK_PARAM_SIZE
	.align		4
.L_244:
        /*00f0*/ 	.byte	0x03, 0x19
        /*00f2*/ 	.short	0x0040


	//----- nvinfo : EIATTR_PARAM_CBANK
	.align		4
        /*00f4*/ 	.byte	0x04, 0x0a
        /*00f6*/ 	.short	(.L_246 - .L_245)
	.align		4
.L_245:
        /*00f8*/ 	.word	index@(.nv.constant0._Z38simplicial_complex_construction_kernelPKiPKfPiPfS3_iS2_if)
        /*00fc*/ 	.short	0x0380
        /*00fe*/ 	.short	0x0040


	//----- nvinfo : EIATTR_SW_WAR
	.align		4
.L_246:
        /*0100*/ 	.byte	0x04, 0x36
        /*0102*/ 	.short	(.L_248 - .L_247)
.L_247:
        /*0104*/ 	.word	0x00000008
.L_248:


//--------------------- .nv.info._Z28vietoris_rips_complex_kernelPKfPiPfS1_if --------------------------
	.section	.nv.info._Z28vietoris_rips_complex_kernelPKfPiPfS1_if,"",@"SHT_CUDA_INFO"
	.sectionflags	@""
	.align	4


	//----- nvinfo : EIATTR_CUDA_API_VERSION
	.align		4
        /*0000*/ 	.byte	0x04, 0x37
        /*0002*/ 	.short	(.L_250 - .L_249)
.L_249:
        /*0004*/ 	.word	0x00000082


	//----- nvinfo : EIATTR_KPARAM_INFO
	.align		4
.L_250:
        /*0008*/ 	.byte	0x04, 0x17
        /*000a*/ 	.short	(.L_252 - .L_251)
.L_251:
        /*000c*/ 	.word	0x00000000
        /*0010*/ 	.short	0x0005
        /*0012*/ 	.short	0x0024
        /*0014*/ 	.byte	0x00, 0xf0, 0x11, 0x00


	//----- nvinfo : EIATTR_KPARAM_INFO
	.align		4
.L_252:
        /*0018*/ 	.byte	0x04, 0x17
        /*001a*/ 	.short	(.L_254 - .L_253)
.L_253:
        /*001c*/ 	.word	0x00000000
        /*0020*/ 	.short	0x0004
        /*0022*/ 	.short	0x0020
        /*0024*/ 	.byte	0x00, 0xf0, 0x11, 0x00


	//----- nvinfo : EIATTR_KPARAM_INFO
	.align		4
.L_254:
        /*0028*/ 	.byte	0x04, 0x17
        /*002a*/ 	.short	(.L_256 - .L_255)
.L_255:
        /*002c*/ 	.word	0x00000000
        /*0030*/ 	.short	0x0003
        /*0032*/ 	.short	0x0018
        /*0034*/ 	.byte	0x00, 0xf5, 0x21, 0x00


	//----- nvinfo : EIATTR_KPARAM_INFO
	.align		4
.L_256:
        /*0038*/ 	.byte	0x04, 0x17
        /*003a*/ 	.short	(.L_258 - .L_257)
.L_257:
        /*003c*/ 	.word	0x00000000
        /*0040*/ 	.short	0x0002
        /*0042*/ 	.short	0x0010
        /*0044*/ 	.byte	0x00, 0xf5, 0x21, 0x00


	//----- nvinfo : EIATTR_KPARAM_INFO
	.align		4
.L_258:
        /*0048*/ 	.byte	0x04, 0x17
        /*004a*/ 	.short	(.L_260 - .L_259)
.L_259:
        /*004c*/ 	.word	0x00000000
        /*0050*/ 	.short	0x0001
        /*0052*/ 	.short	0x0008
        /*0054*/ 	.byte	0x00, 0xf5, 0x21, 0x00


	//----- nvinfo : EIATTR_KPARAM_INFO
	.align		4
.L_260:
        /*0058*/ 	.byte	0x04, 0x17
        /*005a*/ 	.short	(.L_262 - .L_261)
.L_261:
        /*005c*/ 	.word	0x00000000
        /*0060*/ 	.short	0x0000
        /*0062*/ 	.short	0x0000
        /*0064*/ 	.byte	0x00, 0xf5, 0x21, 0x00


	//----- nvinfo : EIATTR_SPARSE_MMA_MASK
	.align		4
.L_262:
        /*0068*/ 	.byte	0x03, 0x50
        /*006a*/ 	.short	0x0000


	//----- nvinfo : EIATTR_MAXREG_COUNT
	.align		4
        /*006c*/ 	.byte	0x03, 0x1b
        /*006e*/ 	.short	0x00ff


	//----- nvinfo : EIATTR_MERCURY_ISA_VERSION
	.align		4
        /*0070*/ 	.byte	0x03, 0x5f
        /*0072*/ 	.short	0x0101


	//----- nvinfo : EIATTR_INT_WARP_WIDE_INSTR_OFFSETS
	.align		4
        /*0074*/ 	.byte	0x04, 0x31
        /*0076*/ 	.short	(.L_264 - .L_263)


	//   ....[0]....
.L_263:
        /*0078*/ 	.word	0x00000170


	//   ....[1]....
        /*007c*/ 	.word	0x00000220


	//----- nvinfo : EIATTR_VRC_CTA_INIT_COUNT
	.align		4
.L_264:
        /*0080*/ 	.byte	0x02, 0x4a
	.zero		1
	.zero		1


	//----- nvinfo : EIATTR_EXIT_INSTR_OFFSETS
	.align		4
        /*0084*/ 	.byte	0x04, 0x1c
        /*0086*/ 	.short	(.L_266 - .L_265)


	//   ....[0]....
.L_265:
        /*0088*/ 	.word	0x000000d0


	//   ....[1]....
        /*008c*/ 	.word	0x00000150


	//   ....[2]....
        /*0090*/ 	.word	0x000002a0


	//----- nvinfo : EIATTR_CBANK_PARAM_SIZE
	.align		4
.L_266:
        /*0094*/ 	.byte	0x03, 0x19
        /*0096*/ 	.short	0x0028


	//----- nvinfo : EIATTR_PARAM_CBANK
	.align		4
        /*0098*/ 	.byte	0x04, 0x0a
        /*009a*/ 	.short	(.L_268 - .L_267)
	.align		4
.L_267:
        /*009c*/ 	.word	index@(.nv.constant0._Z28vietoris_rips_complex_kernelPKfPiPfS1_if)
        /*00a0*/ 	.short	0x0380
        /*00a2*/ 	.short	0x0028


	//----- nvinfo : EIATTR_SW_WAR
	.align		4
.L_268:
        /*00a4*/ 	.byte	0x04, 0x36
        /*00a6*/ 	.short	(.L_270 - .L_269)
.L_269:
        /*00a8*/ 	.word	0x00000008
.L_270:


//--------------------- .nv.info._Z30compute_distance_matrix_kernelPKfPfii --------------------------
	.section	.nv.info._Z30compute_distance_matrix_kernelPKfPfii,"",@"SHT_CUDA_INFO"
	.sectionflags	@""
	.align	4


	//----- nvinfo : EIATTR_CUDA_API_VERSION
	.align		4
        /*0000*/ 	.byte	0x04, 0x37
        /*0002*/ 	.short	(.L_272 - .L_271)
.L_271:
        /*0004*/ 	.word	0x00000082


	//----- nvinfo : EIATTR_KPARAM_INFO
	.align		4
.L_272:
        /*0008*/ 	.byte	0x04, 0x17
        /*000a*/ 	.short	(.L_274 - .L_273)
.L_273:
        /*000c*/ 	.word	0x00000000
        /*0010*/ 	.short	0x0003
        /*0012*/ 	.short	0x0014
        /*0014*/ 	.byte	0x00, 0xf0, 0x11, 0x00


	//----- nvinfo : EIATTR_KPARAM_INFO
	.align		4
.L_274:
        /*0018*/ 	.byte	0x04, 0x17
        /*001a*/ 	.short	(.L_276 - .L_275)
.L_275:
        /*001c*/ 	.word	0x00000000
        /*0020*/ 	.short	0x0002
        /*0022*/ 	.short	0x0010
        /*0024*/ 	.byte	0x00, 0xf0, 0x11, 0x00


	//----- nvinfo : EIATTR_KPARAM_INFO
	.align		4
.L_276:
        /*0028*/ 	.byte	0x04, 0x17
        /*002a*/ 	.short	(.L_278 - .L_277)
.L_277:
        /*002c*/ 	.word	0x00000000
        /*0030*/ 	.short	0x0001
        /*0032*/ 	.short	0x0008
        /*0034*/ 	.byte	0x00, 0xf5, 0x21, 0x00


	//----- nvinfo : EIATTR_KPARAM_INFO
	.align		4
.L_278:
        /*0038*/ 	.byte	0x04, 0x17
        /*003a*/ 	.short	(.L_280 - .L_279)
.L_279:
        /*003c*/ 	.word	0x00000000
        /*0040*/ 	.short	0x0000
        /*0042*/ 	.short	0x0000
        /*0044*/ 	.byte	0x00, 0xf5, 0x21, 0x00


	//----- nvinfo : EIATTR_SPARSE_MMA_MASK
	.align		4
.L_280:
        /*0048*/ 	.byte	0x03, 0x50
        /*004a*/ 	.short	0x0000


	//----- nvinfo : EIATTR_MAXREG_COUNT
	.align		4
        /*004c*/ 	.byte	0x03, 0x1b
        /*004e*/ 	.short	0x00ff


	//----- nvinfo : EIATTR_MERCURY_ISA_VERSION
	.align		4
        /*0050*/ 	.byte	0x03, 0x5f
        /*0052*/ 	.short	0x0101


	//----- nvinfo : EIATTR_VRC_CTA_INIT_COUNT
	.align		4
        /*0054*/ 	.byte	0x02, 0x4a
	.zero		1
	.zero		1


	//----- nvinfo : EIATTR_EXIT_INSTR_OFFSETS
	.align		4
        /*0058*/ 	.byte	0x04, 0x1c
        /*005a*/ 	.short	(.L_282 - .L_281)


	//   ....[0]....
.L_281:
        /*005c*/ 	.word	0x000000d0


	//   ....[1]....
        /*0060*/ 	.word	0x00000a80


	//----- nvinfo : EIATTR_CRS_STACK_SIZE
	.align		4
.L_282:
        /*0064*/ 	.byte	0x04, 0x1e
        /*0066*/ 	.short	(.L_284 - .L_283)
.L_283:
        /*0068*/ 	.word	0x00000000


	//----- nvinfo : EIATTR_CBANK_PARAM_SIZE
	.align		4
.L_284:
        /*006c*/ 	.byte	0x03, 0x19
        /*006e*/ 	.short	0x0018


	//----- nvinfo : EIATTR_PARAM_CBANK
	.align		4
        /*0070*/ 	.byte	0x04, 0x0a
        /*0072*/ 	.short	(.L_286 - .L_285)
	.align		4
.L_285:
        /*0074*/ 	.word	index@(.nv.constant0._Z30compute_distance_matrix_kernelPKfPfii)
        /*0078*/ 	.short	0x0380
        /*007a*/ 	.short	0x0018


	//----- nvinfo : EIATTR_SW_WAR
	.align		4
.L_286:
        /*007c*/ 	.byte	0x04, 0x36
        /*007e*/ 	.short	(.L_288 - .L_287)
.L_287:
        /*0080*/ 	.word	0x00000008
.L_288:


//--------------------- .nv.callgraph             --------------------------
	.section	.nv.callgraph,"",@"SHT_CUDA_CALLGRAPH"
	.align	4
	.sectionentsize	8
	.align		4
        /*0000*/ 	.word	0x00000000
	.align		4
        /*0004*/ 	.word	0xffffffff
	.align		4
        /*0008*/ 	.word	0x00000000
	.align		4
        /*000c*/ 	.word	0xfffffffe
	.align		4
        /*0010*/ 	.word	0x00000000
	.align		4
        /*0014*/ 	.word	0xfffffffd
	.align		4
        /*0018*/ 	.word	0x00000000
	.align		4
        /*001c*/ 	.word	0xfffffffc


//--------------------- .nv.constant4             --------------------------
	.section	.nv.constant4,"a",@progbits
	.align	8
	.align		8
.nv.constant4:
        /*0000*/ 	.dword	_ZN34_INTERNAL_cfa35a17_4_k_cu_f9d90a734cuda3std3__45__cpo5beginE
	.align		8
        /*0008*/ 	.dword	_ZN34_INTERNAL_cfa35a17_4_k_cu_f9d90a734cuda3std3__45__cpo3endE
	.align		8
        /*0010*/ 	.dword	_ZN34_INTERNAL_cfa35a17_4_k_cu_f9d90a734cuda3std3__45__cpo6cbeginE
	.align		8
        /*0018*/ 	.dword	_ZN34_INTERNAL_cfa35a17_4_k_cu_f9d90a734cuda3std3__45__cpo4cendE
	.align		8
        /*0020*/ 	.dword	_ZN34_INTERNAL_cfa35a17_4_k_cu_f9d90a734cuda3std3__45__cpo6rbeginE
	.align		8
        /*0028*/ 	.dword	_ZN34_INTERNAL_cfa35a17_4_k_cu_f9d90a734cuda3std3__45__cpo4rendE
	.align		8
        /*0030*/ 	.dword	_ZN34_INTERNAL_cfa35a17_4_k_cu_f9d90a734cuda3std3__45__cpo7crbeginE
	.align		8
        /*0038*/ 	.dword	_ZN34_INTERNAL_cfa35a17_4_k_cu_f9d90a734cuda3std3__45__cpo5crendE
	.align		8
        /*0040*/ 	.dword	_ZN34_INTERNAL_cfa35a17_4_k_cu_f9d90a734cuda3std3__436_GLOBAL__N__cfa35a17_4_k_cu_f9d90a736ignoreE
	.align		8
        /*0048*/ 	.dword	_ZN34_INTERNAL_cfa35a17_4_k_cu_f9d90a734cuda3std3__419piecewise_constructE
	.align		8
        /*0050*/ 	.dword	_ZN34_INTERNAL_cfa35a17_4_k_cu_f9d90a734cuda3std3__48in_placeE
	.align		8
        /*0058*/ 	.dword	_ZN34_INTERNAL_cfa35a17_4_k_cu_f9d90a734cuda3std3__420unreachable_sentinelE
	.align		8
        /*0060*/ 	.dword	_ZN34_INTERNAL_cfa35a17_4_k_cu_f9d90a734cuda3std3__47nulloptE
	.align		8
        /*0068*/ 	.dword	_ZN34_INTERNAL_cfa35a17_4_k_cu_f9d90a734cuda3std3__48unexpectE
	.align		8
        /*0070*/ 	.dword	_ZN34_INTERNAL_cfa35a17_4_k_cu_f9d90a734cuda3std6ranges3__45__cpo4swapE
	.align		8
        /*0078*/ 	.dword	_ZN34_INTERNAL_cfa35a17_4_k_cu_f9d90a734cuda3std6ranges3__45__cpo9iter_moveE
	.align		8
        /*0080*/ 	.dword	_ZN34_INTERNAL_cfa35a17_4_k_cu_f9d90a734cuda3std6ranges3__45__cpo5beginE
	.align		8
        /*0088*/ 	.dword	_ZN34_INTERNAL_cfa35a17_4_k_cu_f9d90a734cuda3std6ranges3__45__cpo3endE
	.align		8
        /*0090*/ 	.dword	_ZN34_INTERNAL_cfa35a17_4_k_cu_f9d90a734cuda3std6ranges3__45__cpo6cbeginE
	.align		8
        /*0098*/ 	.dword	_ZN34_INTERNAL_cfa35a17_4_k_cu_f9d90a734cuda3std6ranges3__45__cpo4cendE
	.align		8
        /*00a0*/ 	.dword	_ZN34_INTERNAL_cfa35a17_4_k_cu_f9d90a734cuda3std6ranges3__45__cpo7advanceE
	.align		8
        /*00a8*/ 	.dword	_ZN34_INTERNAL_cfa35a17_4_k_cu_f9d90a734cuda3std6ranges3__45__cpo9iter_swapE
	.align		8
        /*00b0*/ 	.dword	_ZN34_INTERNAL_cfa35a17_4_k_cu_f9d90a734cuda3std6ranges3__45__cpo4nextE
	.align		8
        /*00b8*/ 	.dword	_ZN34_INTERNAL_cfa35a17_4_k_cu_f9d90a734cuda3std6ranges3__45__cpo4prevE
	.align		8
        /*00c0*/ 	.dword	_ZN34_INTERNAL_cfa35a17_4_k_cu_f9d90a734cuda3std6ranges3__45__cpo4dataE
	.align		8
        /*00c8*/ 	.dword	_ZN34_INTERNAL_cfa35a17_4_k_cu_f9d90a734cuda3std6ranges3__45__cpo5cdataE
	.align		8
        /*00d0*/ 	.dword	_ZN34_INTERNAL_cfa35a17_4_k_cu_f9d90a734cuda3std6ranges3__45__cpo4sizeE
	.align		8
        /*00d8*/ 	.dword	_ZN34_INTERNAL_cfa35a17_4_k_cu_f9d90a734cuda3std6ranges3__45__cpo5ssizeE
	.align		8
        /*00e0*/ 	.dword	_ZN34_INTERNAL_cfa35a17_4_k_cu_f9d90a734cuda3std6ranges3__45__cpo8distanceE
	.align		8
        /*00e8*/ 	.dword	_ZN34_INTERNAL_cfa35a17_4_k_cu_f9d90a736thrust24THRUST_300001_SM_1000_NS8cuda_cub3parE
	.align		8
        /*00f0*/ 	.dword	_ZN34_INTERNAL_cfa35a17_4_k_cu_f9d90a736thrust24THRUST_300001_SM_1000_NS8cuda_cub10par_nosyncE
	.align		8
        /*00f8*/ 	.dword	_ZN34_INTERNAL_cfa35a17_4_k_cu_f9d90a736thrust24THRUST_300001_SM_1000_NS6system6detail10sequential3seqE
	.align		8
        /*0100*/ 	.dword	_ZN34_INTERNAL_cfa35a17_4_k_cu_f9d90a736thrust24THRUST_300001_SM_1000_NS6system3cpp3parE
	.align		8
        /*0108*/ 	.dword	_ZN34_INTERNAL_cfa35a17_4_k_cu_f9d90a736thrust24THRUST_300001_SM_1000_NS12placeholders2_1E
	.align		8
        /*0110*/ 	.dword	_ZN34_INTERNAL_cfa35a17_4_k_cu_f9d90a736thrust24THRUST_300001_SM_1000_NS12placeholders2_2E
	.align		8
        /*0118*/ 	.dword	_ZN34_INTERNAL_cfa35a17_4_k_cu_f9d90a736thrust24THRUST_300001_SM_1000_NS12placeholders2_3E
	.align		8
        /*0120*/ 	.dword	_ZN34_INTERNAL_cfa35a17_4_k_cu_f9d90a736thrust24THRUST_300001_SM_1000_NS12placeholders2_4E
	.align		8
        /*0128*/ 	.dword	_ZN34_INTERNAL_cfa35a17_4_k_cu_f9d90a736thrust24THRUST_300001_SM_1000_NS12placeholders2_5E
	.align		8
        /*0130*/ 	.dword	_ZN34_INTERNAL_cfa35a17_4_k_cu_f9d90a736thrust24THRUST_300001_SM_1000_NS12placeholders2_6E
	.align		8
        /*0138*/ 	.dword	_ZN34_INTERNAL_cfa35a17_4_k_cu_f9d90a736thrust24THRUST_300001_SM_1000_NS12placeholders2_7E
	.align		8
        /*0140*/ 	.dword	_ZN34_INTERNAL_cfa35a17_4_k_cu_f9d90a736thrust24THRUST_300001_SM_1000_NS12placeholders2_8E
	.align		8
        /*0148*/ 	.dword	_ZN34_INTERNAL_cfa35a17_4_k_cu_f9d90a736thrust24THRUST_300001_SM_1000_NS12placeholders2_9E
	.align		8
        /*0150*/ 	.dword	_ZN34_INTERNAL_cfa35a17_4_k_cu_f9d90a736thrust24THRUST_300001_SM_1000_NS12placeholders3_10E
	.align		8
        /*0158*/ 	.dword	_ZN34_INTERNAL_cfa35a17_4_k_cu_f9d90a736thrust24THRUST_300001_SM_1000_NS3seqE
	.align		8
        /*0160*/ 	.dword	_ZN34_INTERNAL_cfa35a17_4_k_cu_f9d90a736thrust24THRUST_300001_SM_1000_NS6deviceE


//--------------------- .text._ZN3cub18CUB_300001_SM_10006detail11EmptyKernelIvEEvv --------------------------
	.section	.text._ZN3cub18CUB_300001_SM_10006detail11EmptyKernelIvEEvv,"ax",@progbits
	.align	128
        .global         _ZN3cub18CUB_300001_SM_10006detail11EmptyKernelIvEEvv
        .type           _ZN3cub18CUB_300001_SM_10006detail11EmptyKernelIvEEvv,@function
        .size           _ZN3cub18CUB_300001_SM_10006detail11EmptyKernelIvEEvv,(.L_x_84 - _ZN3cub18CUB_300001_SM_10006detail11EmptyKernelIvEEvv)
        .other          _ZN3cub18CUB_300001_SM_10006detail11EmptyKernelIvEEvv,@"STO_CUDA_ENTRY STV_DEFAULT"
_ZN3cub18CUB_300001_SM_10006detail11EmptyKernelIvEEvv:
.text._ZN3cub18CUB_300001_SM_10006detail11EmptyKernelIvEEvv:
[----:B------:R-:W-:Y:S01]  /*0000*/  LDC R1, c[0x0][0x37c] ;  /* 0x0000df00ff017b82 */ /* 0x000fe20000000800 */
[----:B------:R-:W-:Y:S05]  /*0010*/  EXIT ;  /* 0x000000000000794d */ /* 0x000fea0003800000 */
.L_x_0:
[----:B------:R-:W-:-:S00]  /*0020*/  BRA `(.L_x_0) ;  /* 0xfffffffc00fc7947 */ /* 0x000fc0000383ffff */
[----:B------:R-:W-:-:S00]  /*0030*/  NOP ;  /* 0x0000000000007918 */ /* 0x000fc00000000000 */
        /* <DEDUP_REMOVED lines=12> */
.L_x_84:


//--------------------- .text._Z33memory_coalesced_transpose_kernelPKfPfii --------------------------
	.section	.text._Z33memory_coalesced_transpose_kernelPKfPfii,"ax",@progbits
	.align	128
        .global         _Z33memory_coalesced_transpose_kernelPKfPfii
        .type           _Z33memory_coalesced_transpose_kernelPKfPfii,@function
        .size           _Z33memory_coalesced_transpose_kernelPKfPfii,(.L_x_85 - _Z33memory_coalesced_transpose_kernelPKfPfii)
        .other          _Z33memory_coalesced_transpose_kernelPKfPfii,@"STO_CUDA_ENTRY STV_DEFAULT"
_Z33memory_coalesced_transpose_kernelPKfPfii:
.text._Z33memory_coalesced_transpose_kernelPKfPfii:
[----:B------:R-:W-:Y:S01]  /*0000*/  LDC R1, c[0x0][0x37c] ;  /* 0x0000df00ff017b82 */ /* 0x000fe20000000800 */
[----:B------:R-:W0:Y:S01]  /*0010*/  S2R R8, SR_TID.Y ;  /* 0x0000000000087919 */ /* 0x000e220000002200 */
[----:B------:R-:W1:Y:S01]  /*0020*/  LDCU.64 UR6, c[0x0][0x390] ;  /* 0x00007200ff0677ac */ /* 0x000e620008000a00 */
[----:B------:R-:W0:Y:S01]  /*0030*/  S2R R9, SR_CTAID.Y ;  /* 0x0000000000097919 */ /* 0x000e220000002600 */
[----:B------:R-:W2:Y:S01]  /*0040*/  LDCU.64 UR4, c[0x0][0x358] ;  /* 0x00006b00ff0477ac */ /* 0x000ea20008000a00 */
[----:B------:R-:W3:Y:S01]  /*0050*/  S2R R7, SR_CTAID.X ;  /* 0x0000000000077919 */ /* 0x000ee20000002500 */
[----:B------:R-:W3:Y:S01]  /*0060*/  S2R R6, SR_TID.X ;  /* 0x0000000000067919 */ /* 0x000ee20000002100 */
[----:B0-----:R-:W-:-:S05]  /*0070*/  IMAD R5, R9, 0x20, R8 ;  /* 0x0000002009057824 */ /* 0x001fca00078e0208 */
[----:B-1----:R-:W-:Y:S01]  /*0080*/  ISETP.GE.AND P0, PT, R5, UR6, PT ;  /* 0x0000000605007c0c */ /* 0x002fe2000bf06270 */
[----:B---3--:R-:W-:-:S05]  /*0090*/  IMAD R0, R7, 0x20, R6 ;  /* 0x0000002007007824 */ /* 0x008fca00078e0206 */
[----:B------:R-:W-:-:S13]  /*00a0*/  ISETP.GE.OR P0, PT, R0, UR7, P0 ;  /* 0x0000000700007c0c */ /* 0x000fda0008706670 */
[----:B------:R-:W0:Y:S01]  /*00b0*/  @!P0 LDC.64 R2, c[0x0][0x380] ;  /* 0x0000e000ff028b82 */ /* 0x000e220000000a00 */
[----:B------:R-:W-:-:S04]  /*00c0*/  @!P0 IMAD R5, R5, UR7, R0 ;  /* 0x0000000705058c24 */ /* 0x000fc8000f8e0200 */
[----:B0-----:R-:W-:-:S06]  /*00d0*/  @!P0 IMAD.WIDE R2, R5, 0x4, R2 ;  /* 0x0000000405028825 */ /* 0x001fcc00078e0202 */
[----:B--2---:R-:W2:Y:S01]  /*00e0*/  @!P0 LDG.E R2, desc[UR4][R2.64] ;  /* 0x0000000402028981 */ /* 0x004ea2000c1e1900 */
[----:B------:R-:W-:Y:S01]  /*00f0*/  @!P0 MOV R0, 0x400 ;  /* 0x0000040000008802 */ /* 0x000fe20000000f00 */
[----:B------:R-:W-:Y:S01]  /*0100*/  IMAD R4, R9, 0x20, R6 ;  /* 0x0000002009047824 */ /* 0x000fe200078e0206 */
[----:B------:R-:W-:Y:S01]  /*0110*/  LEA R7, R7, R8, 0x5 ;  /* 0x0000000807077211 */ /* 0x000fe200078e28ff */
[----:B------:R-:W0:Y:S03]  /*0120*/  @!P0 S2R R5, SR_CgaCtaId ;  /* 0x0000000000058919 */ /* 0x000e260000008800 */
[----:B------:R-:W-:-:S04]  /*0130*/  ISETP.GE.AND P1, PT, R7, UR7, PT ;  /* 0x0000000707007c0c */ /* 0x000fc8000bf26270 */
[----:B------:R-:W-:Y:S02]  /*0140*/  ISETP.GE.OR P1, PT, R4, UR6, P1 ;  /* 0x0000000604007c0c */ /* 0x000fe40008f26670 */
[----:B0-----:R-:W-:-:S05]  /*0150*/  @!P0 LEA R0, R5, R0, 0x18 ;  /* 0x0000000005008211 */ /* 0x001fca00078ec0ff */
[----:B------:R-:W-:-:S05]  /*0160*/  @!P0 IMAD R0, R8, 0x84, R0 ;  /* 0x0000008408008824 */ /* 0x000fca00078e0200 */
[----:B------:R-:W-:-:S05]  /*0170*/  @!P0 LEA R5, R6, R0, 0x2 ;  /* 0x0000000006058211 */ /* 0x000fca00078e10ff */
[----:B--2---:R0:W-:Y:S01]  /*0180*/  @!P0 STS [R5], R2 ;  /* 0x0000000205008388 */ /* 0x0041e20000000800 */
[----:B------:R-:W-:Y:S06]  /*0190*/  BAR.SYNC.DEFER_BLOCKING 0x0 ;  /* 0x0000000000007b1d */ /* 0x000fec0000010000 */
[----:B------:R-:W-:Y:S05]  /*01a0*/  @P1 EXIT ;  /* 0x000000000000194d */ /* 0x000fea0003800000 */
[----:B------:R-:W1:Y:S01]  /*01b0*/  S2R R3, SR_CgaCtaId ;  /* 0x0000000000037919 */ /* 0x000e620000008800 */
[----:B------:R-:W-:Y:S01]  /*01c0*/  MOV R0, 0x400 ;  /* 0x0000040000007802 */ /* 0x000fe20000000f00 */
[----:B------:R-:W-:-:S03]  /*01d0*/  IMAD R7, R7, UR6, R4 ;  /* 0x0000000607077c24 */ /* 0x000fc6000f8e0204 */
[----:B-1----:R-:W-:-:S05]  /*01e0*/  LEA R3, R3, R0, 0x18 ;  /* 0x0000000003037211 */ /* 0x002fca00078ec0ff */
[----:B------:R-:W-:Y:S02]  /*01f0*/  IMAD R0, R6, 0x84, R3 ;  /* 0x0000008406007824 */ /* 0x000fe400078e0203 */
[----:B0-----:R-:W0:Y:S02]  /*0200*/  LDC.64 R2, c[0x0][0x388] ;  /* 0x0000e200ff027b82 */ /* 0x001e240000000a00 */
[----:B------:R-:W-:-:S05]  /*0210*/  IMAD R0, R8, 0x4, R0 ;  /* 0x0000000408007824 */ /* 0x000fca00078e0200 */
[----:B------:R-:W1:Y:S01]  /*0220*/  LDS R5, [R0] ;  /* 0x0000000000057984 */ /* 0x000e620000000800 */
[----:B0-----:R-:W-:-:S05]  /*0230*/  IMAD.WIDE R2, R7, 0x4, R2 ;  /* 0x0000000407027825 */ /* 0x001fca00078e0202 */
[----:B-1----:R-:W-:Y:S01]  /*0240*/  STG.E desc[UR4][R2.64], R5 ;  /* 0x0000000502007986 */ /* 0x002fe2000c101904 */
[----:B------:R-:W-:Y:S05]  /*0250*/  EXIT ;  /* 0x000000000000794d */ /* 0x000fea0003800000 */
.L_x_1:
        /* <DEDUP_REMOVED lines=10> */
.L_x_85:


//--------------------- .text._Z29sparse_matrix_multiply_kernelPKiS0_PKfS2_Pfi --------------------------
	.section	.text._Z29sparse_matrix_multiply_kernelPKiS0_PKfS2_Pfi,"ax",@progbits
	.align	128
        .global         _Z29sparse_matrix_multiply_kernelPKiS0_PKfS2_Pfi
        .type           _Z29sparse_matrix_multiply_kernelPKiS0_PKfS2_Pfi,@function
        .size           _Z29sparse_matrix_multiply_kernelPKiS0_PKfS2_Pfi,(.L_x_86 - _Z29sparse_matrix_multiply_kernelPKiS0_PKfS2_Pfi)
        .other          _Z29sparse_matrix_multiply_kernelPKiS0_PKfS2_Pfi,@"STO_CUDA_ENTRY STV_DEFAULT"
_Z29sparse_matrix_multiply_kernelPKiS0_PKfS2_Pfi:
.text._Z29sparse_matrix_multiply_kernelPKiS0_PKfS2_Pfi:
[----:B------:R-:W-:Y:S01]  /*0000*/  LDC R1, c[0x0][0x37c] ;  /* 0x0000df00ff017b82 */ /* 0x000fe20000000800 */
[----:B------:R-:W0:Y:S07]  /*0010*/  S2R R3, SR_TID.X ;  /* 0x0000000000037919 */ /* 0x000e2e0000002100 */
[----:B------:R-:W0:Y:S01]  /*0020*/  S2UR UR4, SR_CTAID.X ;  /* 0x00000000000479c3 */ /* 0x000e220000002500 */
[----:B------:R-:W1:Y:S07]  /*0030*/  LDCU UR5, c[0x0][0x3a8] ;  /* 0x00007500ff0577ac */ /* 0x000e6e0008000800 */
[----:B------:R-:W0:Y:S02]  /*0040*/  LDC R0, c[0x0][0x360] ;  /* 0x0000d800ff007b82 */ /* 0x000e240000000800 */
[----:B0-----:R-:W-:-:S05]  /*0050*/  IMAD R0, R0, UR4, R3 ;  /* 0x0000000400007c24 */ /* 0x001fca000f8e0203 */
[----:B-1----:R-:W-:-:S13]  /*0060*/  ISETP.GE.AND P0, PT, R0, UR5, PT ;  /* 0x0000000500007c0c */ /* 0x002fda000bf06270 */
[----:B------:R-:W-:Y:S05]  /*0070*/  @P0 EXIT ;  /* 0x000000000000094d */ /* 0x000fea0003800000 */
[----:B------:R-:W0:Y:S01]  /*0080*/  LDC.64 R2, c[0x0][0x380] ;  /* 0x0000e000ff027b82 */ /* 0x000e220000000a00 */
[----:B------:R-:W1:Y:S01]  /*0090*/  LDCU.64 UR4, c[0x0][0x358] ;  /* 0x00006b00ff0477ac */ /* 0x000e620008000a00 */
[----:B0-----:R-:W-:-:S05]  /*00a0*/  IMAD.WIDE R2, R0, 0x4, R2 ;  /* 0x0000000400027825 */ /* 0x001fca00078e0202 */
[----:B-1----:R-:W2:Y:S04]  /*00b0*/  LDG.E R4, desc[UR4][R2.64] ;  /* 0x0000000402047981 */ /* 0x002ea8000c1e1900 */
[----:B------:R-:W2:Y:S01]  /*00c0*/  LDG.E R8, desc[UR4][R2.64+0x4] ;  /* 0x0000040402087981 */ /* 0x000ea2000c1e1900 */
[----:B------:R-:W-:Y:S01]  /*00d0*/  BSSY.RECONVERGENT B0, `(.L_x_2) ;  /* 0x00000d4000007945 */ /* 0x000fe20003800200 */
[----:B------:R-:W-:Y:S01]  /*00e0*/  HFMA2 R6, -RZ, RZ, 0, 0 ;  /* 0x00000000ff067431 */ /* 0x000fe200000001ff */
[----:B--2---:R-:W-:-:S13]  /*00f0*/  ISETP.GE.AND P0, PT, R4, R8, PT ;  /* 0x000000080400720c */ /* 0x004fda0003f06270 */
[----:B------:R-:W-:Y:S05]  /*0100*/  @P0 BRA `(.L_x_3) ;  /* 0x0000000c00400947 */ /* 0x000fea0003800000 */
[----:B------:R-:W-:Y:S01]  /*0110*/  MOV R3, R4 ;  /* 0x0000000400037202 */ /* 0x000fe20000000f00 */
[----:B------:R-:W-:Y:S01]  /*0120*/  BSSY.RECONVERGENT B1, `(.L_x_4) ;  /* 0x0000068000017945 */ /* 0x000fe20003800200 */
[----:B------:R-:W-:Y:S02]  /*0130*/  MOV R6, RZ ;  /* 0x000000ff00067202 */ /* 0x000fe40000000f00 */
[CC--:B------:R-:W-:Y:S02]  /*0140*/  IADD3 R4, PT, PT, R8.reuse, -R3.reuse, RZ ;  /* 0x8000000308047210 */ /* 0x0c0fe40007ffe0ff */
[----:B------:R-:W-:Y:S02]  /*0150*/  IADD3 R8, PT, PT, -R8, R3, RZ ;  /* 0x0000000308087210 */ /* 0x000fe40007ffe1ff */
[----:B------:R-:W-:Y:S02]  /*0160*/  LOP3.LUT R5, R4, 0xf, RZ, 0xc0, !PT ;  /* 0x0000000f04057812 */ /* 0x000fe400078ec0ff */
[----:B------:R-:W-:-:S02]  /*0170*/  ISETP.GT.U32.AND P1, PT, R8, -0x10, PT ;  /* 0xfffffff00800780c */ /* 0x000fc40003f24070 */
[----:B------:R-:W-:-:S11]  /*0180*/  ISETP.NE.AND P0, PT, R5, RZ, PT ;  /* 0x000000ff0500720c */ /* 0x000fd60003f05270 */
[----:B------:R-:W-:Y:S05]  /*0190*/  @P1 BRA `(.L_x_5) ;  /* 0x0000000400801947 */ /* 0x000fea0003800000 */
[----:B------:R-:W0:Y:S01]  /*01a0*/  LDC.64 R12, c[0x0][0x390] ;  /* 0x0000e400ff0c7b82 */ /* 0x000e220000000a00 */
[----:B------:R-:W-:Y:S02]  /*01b0*/  LOP3.LUT R2, R4, 0xfffffff0, RZ, 0xc0, !PT ;  /* 0xfffffff004027812 */ /* 0x000fe400078ec0ff */
[----:B------:R-:W-:Y:S02]  /*01c0*/  MOV R6, RZ ;  /* 0x000000ff00067202 */ /* 0x000fe40000000f00 */
[----:B------:R-:W-:-:S03]  /*01d0*/  IADD3 R2, PT, PT, -R2, RZ, RZ ;  /* 0x000000ff02027210 */ /* 0x000fc60007ffe1ff */
[----:B------:R-:W1:Y:S01]  /*01e0*/  LDC.64 R14, c[0x0][0x388] ;  /* 0x0000e200ff0e7b82 */ /* 0x000e620000000a00 */
[----:B0-----:R-:W-:-:S04]  /*01f0*/  IADD3 R12, P1, PT, R12, 0x20, RZ ;  /* 0x000000200c0c7810 */ /* 0x001fc80007f3e0ff */
[----:B------:R-:W-:Y:S02]  /*0200*/  IADD3.X R13, PT, PT, RZ, R13, RZ, P1, !PT ;  /* 0x0000000dff0d7210 */ /* 0x000fe40000ffe4ff */
[----:B-1----:R-:W-:-:S04]  /*0210*/  IADD3 R14, P2, PT, R14, 0x20, RZ ;  /* 0x000000200e0e7810 */ /* 0x002fc80007f5e0ff */
[----:B------:R-:W-:-:S09]  /*0220*/  IADD3.X R15, PT, PT, RZ, R15, RZ, P2, !PT ;  /* 0x0000000fff0f7210 */ /* 0x000fd200017fe4ff */
.L_x_6:
[C---:B------:R-:W-:Y:S01]  /*0230*/  IMAD.WIDE R20, R3.reuse, 0x4, R14 ;  /* 0x0000000403147825 */ /* 0x040fe200078e020e */
[----:B------:R-:W0:Y:S04]  /*0240*/  LDC.64 R16, c[0x0][0x398] ;  /* 0x0000e600ff107b82 */ /* 0x000e280000000a00 */
[----:B------:R-:W0:Y:S04]  /*0250*/  LDG.E R11, desc[UR4][R20.64+-0x20] ;  /* 0xffffe004140b7981 */ /* 0x000e28000c1e1900 */
[----:B------:R-:W2:Y:S04]  /*0260*/  LDG.E R23, desc[UR4][R20.64+-0x1c] ;  /* 0xffffe40414177981 */ /* 0x000ea8000c1e1900 */
[----:B------:R-:W3:Y:S01]  /*0270*/  LDG.E R9, desc[UR4][R20.64+-0x18] ;  /* 0xffffe80414097981 */ /* 0x000ee2000c1e1900 */
[----:B------:R-:W-:-:S03]  /*0280*/  IMAD.WIDE R26, R3, 0x4, R12 ;  /* 0x00000004031a7825 */ /* 0x000fc600078e020c */
[----:B------:R-:W4:Y:S04]  /*0290*/  LDG.E R25, desc[UR4][R20.64+-0x14] ;  /* 0xffffec0414197981 */ /* 0x000f28000c1e1900 */
[----:B------:R-:W5:Y:S04]  /*02a0*/  LDG.E R19, desc[UR4][R26.64+-0x20] ;  /* 0xffffe0041a137981 */ /* 0x000f68000c1e1900 */
[----:B------:R-:W5:Y:S04]  /*02b0*/  LDG.E R18, desc[UR4][R26.64+-0x1c] ;  /* 0xffffe4041a127981 */ /* 0x000f68000c1e1900 */
[----:B------:R-:W5:Y:S01]  /*02c0*/  LDG.E R29, desc[UR4][R20.64+-0x10] ;  /* 0xfffff004141d7981 */ /* 0x000f62000c1e1900 */
[----:B0-----:R-:W-:-:S06]  /*02d0*/  IMAD.WIDE R10, R11, 0x4, R16 ;  /* 0x000000040b0a7825 */ /* 0x001fcc00078e0210 */
[----:B------:R-:W5:Y:S01]  /*02e0*/  LDG.E R10, desc[UR4][R10.64] ;  /* 0x000000040a0a7981 */ /* 0x000f62000c1e1900 */
[----:B--2---:R-:W-:-:S05]  /*02f0*/  IMAD.WIDE R22, R23, 0x4, R16 ;  /* 0x0000000417167825 */ /* 0x004fca00078e0210 */
[----:B------:R-:W2:Y:S01]  /*0300*/  LDG.E R7, desc[UR4][R22.64] ;  /* 0x0000000416077981 */ /* 0x000ea2000c1e1900 */
[----:B---3--:R-:W-:-:S03]  /*0310*/  IMAD.WIDE R8, R9, 0x4, R16 ;  /* 0x0000000409087825 */ /* 0x008fc600078e0210 */
[----:B------:R-:W3:Y:S01]  /*0320*/  LDG.E R11, desc[UR4][R26.64+-0x18] ;  /* 0xffffe8041a0b7981 */ /* 0x000ee2000c1e1900 */
[----:B----4-:R-:W-:-:S03]  /*0330*/  IMAD.WIDE R24, R25, 0x4, R16 ;  /* 0x0000000419187825 */ /* 0x010fc600078e0210 */
[----:B------:R-:W3:Y:S04]  /*0340*/  LDG.E R8, desc[UR4][R8.64] ;  /* 0x0000000408087981 */ /* 0x000ee8000c1e1900 */
[----:B------:R-:W4:Y:S04]  /*0350*/  LDG.E R23, desc[UR4][R20.64+-0xc] ;  /* 0xfffff40414177981 */ /* 0x000f28000c1e1900 */
[----:B------:R-:W4:Y:S01]  /*0360*/  LDG.E R9, desc[UR4][R20.64+-0x8] ;  /* 0xfffff80414097981 */ /* 0x000f22000c1e1900 */
[----:B-----5:R-:W-:-:S03]  /*0370*/  FFMA R28, R19, R10, R6 ;  /* 0x0000000a131c7223 */ /* 0x020fc60000000006 */
[----:B------:R-:W5:Y:S04]  /*0380*/  LDG.E R6, desc[UR4][R24.64] ;  /* 0x0000000418067981 */ /* 0x000f68000c1e1900 */
[----:B------:R-:W5:Y:S01]  /*0390*/  LDG.E R19, desc[UR4][R26.64+-0x14] ;  /* 0xffffec041a137981 */ /* 0x000f62000c1e1900 */
[----:B--2---:R-:W-:Y:S01]  /*03a0*/  FFMA R22, R18, R7, R28 ;  /* 0x0000000712167223 */ /* 0x004fe2000000001c */
[----:B------:R-:W-:Y:S02]  /*03b0*/  IMAD.WIDE R28, R29, 0x4, R16 ;  /* 0x000000041d1c7825 */ /* 0x000fe400078e0210 */
[----:B------:R-:W2:Y:S04]  /*03c0*/  LDG.E R10, desc[UR4][R20.64+-0x4] ;  /* 0xfffffc04140a7981 */ /* 0x000ea8000c1e1900 */
[----:B------:R-:W2:Y:S04]  /*03d0*/  LDG.E R29, desc[UR4][R28.64] ;  /* 0x000000041c1d7981 */ /* 0x000ea8000c1e1900 */
[----:B------:R-:W2:Y:S04]  /*03e0*/  LDG.E R18, desc[UR4][R26.64+-0x10] ;  /* 0xfffff0041a127981 */ /* 0x000ea8000c1e1900 */
[----:B------:R-:W2:Y:S01]  /*03f0*/  LDG.E R7, desc[UR4][R20.64] ;  /* 0x0000000414077981 */ /* 0x000ea2000c1e1900 */
[----:B---3--:R-:W-:Y:S01]  /*0400*/  FFMA R8, R11, R8, R22 ;  /* 0x000000080b087223 */ /* 0x008fe20000000016 */
[----:B----4-:R-:W-:-:S02]  /*0410*/  IMAD.WIDE R22, R23, 0x4, R16 ;  /* 0x0000000417167825 */ /* 0x010fc400078e0210 */
[----:B------:R-:W3:Y:S04]  /*0420*/  LDG.E R11, desc[UR4][R20.64+0x4] ;  /* 0x00000404140b7981 */ /* 0x000ee8000c1e1900 */
[----:B------:R-:W4:Y:S04]  /*0430*/  LDG.E R23, desc[UR4][R22.64] ;  /* 0x0000000416177981 */ /* 0x000f28000c1e1900 */
[----:B------:R-:W4:Y:S04]  /*0440*/  LDG.E R25, desc[UR4][R26.64+-0xc] ;  /* 0xfffff4041a197981 */ /* 0x000f28000c1e1900 */
[----:B------:R-:W4:Y:S04]  /*0450*/  LDG.E R28, desc[UR4][R26.64+-0x8] ;  /* 0xfffff8041a1c7981 */ /* 0x000f28000c1e1900 */
[----:B------:R-:W4:Y:S04]  /*0460*/  LDG.E R22, desc[UR4][R20.64+0x8] ;  /* 0x0000080414167981 */ /* 0x000f28000c1e1900 */
[----:B------:R-:W4:Y:S01]  /*0470*/  LDG.E R24, desc[UR4][R26.64+0x4] ;  /* 0x000004041a187981 */ /* 0x000f22000c1e1900 */
[----:B-----5:R-:W-:Y:S01]  /*0480*/  FFMA R6, R19, R6, R8 ;  /* 0x0000000613067223 */ /* 0x020fe20000000008 */
[----:B------:R-:W-:-:S05]  /*0490*/  IMAD.WIDE R8, R9, 0x4, R16 ;  /* 0x0000000409087825 */ /* 0x000fca00078e0210 */
[----:B------:R0:W5:Y:S01]  /*04a0*/  LDG.E R19, desc[UR4][R8.64] ;  /* 0x0000000408137981 */ /* 0x000162000c1e1900 */
[----:B--2---:R-:W-:-:S03]  /*04b0*/  FFMA R18, R18, R29, R6 ;  /* 0x0000001d12127223 */ /* 0x004fc60000000006 */
[----:B------:R-:W2:Y:S01]  /*04c0*/  LDG.E R29, desc[UR4][R20.64+0x1c] ;  /* 0x00001c04141d7981 */ /* 0x000ea2000c1e1900 */
[----:B0-----:R-:W-:-:S04]  /*04d0*/  IMAD.WIDE R8, R10, 0x4, R16 ;  /* 0x000000040a087825 */ /* 0x001fc800078e0210 */
[--C-:B------:R-:W-:Y:S02]  /*04e0*/  IMAD.WIDE R6, R7, 0x4, R16.reuse ;  /* 0x0000000407067825 */ /* 0x100fe400078e0210 */
[----:B------:R-:W2:Y:S02]  /*04f0*/  LDG.E R8, desc[UR4][R8.64] ;  /* 0x0000000408087981 */ /* 0x000ea4000c1e1900 */
[----:B---3--:R-:W-:Y:S02]  /*0500*/  IMAD.WIDE R10, R11, 0x4, R16 ;  /* 0x000000040b0a7825 */ /* 0x008fe400078e0210 */
[----:B------:R-:W3:Y:S02]  /*0510*/  LDG.E R6, desc[UR4][R6.64] ;  /* 0x0000000406067981 */ /* 0x000ee4000c1e1900 */
[----:B----4-:R-:W-:Y:S02]  /*0520*/  FFMA R23, R25, R23, R18 ;  /* 0x0000001719177223 */ /* 0x010fe40000000012 */
[----:B------:R-:W4:Y:S04]  /*0530*/  LDG.E R10, desc[UR4][R10.64] ;  /* 0x000000040a0a7981 */ /* 0x000f28000c1e1900 */
[----:B------:R-:W2:Y:S04]  /*0540*/  LDG.E R9, desc[UR4][R26.64+-0x4] ;  /* 0xfffffc041a097981 */ /* 0x000ea8000c1e1900 */
[----:B------:R-:W3:Y:S04]  /*0550*/  LDG.E R7, desc[UR4][R26.64] ;  /* 0x000000041a077981 */ /* 0x000ee8000c1e1900 */
[----:B------:R-:W4:Y:S04]  /*0560*/  LDG.E R18, desc[UR4][R20.64+0xc] ;  /* 0x00000c0414127981 */ /* 0x000f28000c1e1900 */
[----:B------:R-:W4:Y:S04]  /*0570*/  LDG.E R25, desc[UR4][R20.64+0x14] ;  /* 0x0000140414197981 */ /* 0x000f28000c1e1900 */
[----:B------:R-:W4:Y:S01]  /*0580*/  LDG.E R11, desc[UR4][R26.64+0x18] ;  /* 0x000018041a0b7981 */ /* 0x000f22000c1e1900 */
[----:B-----5:R-:W-:-:S03]  /*0590*/  FFMA R28, R28, R19, R23 ;  /* 0x000000131c1c7223 */ /* 0x020fc60000000017 */
[----:B------:R-:W5:Y:S04]  /*05a0*/  LDG.E R23, desc[UR4][R20.64+0x10] ;  /* 0x0000100414177981 */ /* 0x000f68000c1e1900 */
[----:B------:R0:W5:Y:S02]  /*05b0*/  LDG.E R19, desc[UR4][R20.64+0x18] ;  /* 0x0000180414137981 */ /* 0x000164000c1e1900 */
[----:B0-----:R-:W-:-:S04]  /*05c0*/  IMAD.WIDE R20, R22, 0x4, R16 ;  /* 0x0000000416147825 */ /* 0x001fc800078e0210 */
[----:B--2---:R-:W-:Y:S02]  /*05d0*/  FFMA R8, R9, R8, R28 ;  /* 0x0000000809087223 */ /* 0x004fe4000000001c */
[----:B------:R-:W2:Y:S02]  /*05e0*/  LDG.E R9, desc[UR4][R26.64+0x10] ;  /* 0x000010041a097981 */ /* 0x000ea4000c1e1900 */
[----:B---3--:R-:W-:Y:S02]  /*05f0*/  FFMA R7, R7, R6, R8 ;  /* 0x0000000607077223 */ /* 0x008fe40000000008 */
[----:B------:R-:W3:Y:S02]  /*0600*/  LDG.E R8, desc[UR4][R26.64+0xc] ;  /* 0x00000c041a087981 */ /* 0x000ee4000c1e1900 */
[----:B----4-:R-:W-:Y:S02]  /*0610*/  FFMA R6, R24, R10, R7 ;  /* 0x0000000a18067223 */ /* 0x010fe40000000007 */
[----:B------:R-:W4:Y:S04]  /*0620*/  LDG.E R7, desc[UR4][R26.64+0x8] ;  /* 0x000008041a077981 */ /* 0x000f28000c1e1900 */
[----:B------:R-:W2:Y:S04]  /*0630*/  LDG.E R10, desc[UR4][R26.64+0x14] ;  /* 0x000014041a0a7981 */ /* 0x000ea8000c1e1900 */
[----:B------:R-:W2:Y:S01]  /*0640*/  LDG.E R26, desc[UR4][R26.64+0x1c] ;  /* 0x00001c041a1a7981 */ /* 0x000ea2000c1e1900 */
[----:B------:R-:W-:-:S06]  /*0650*/  IMAD.WIDE R24, R25, 0x4, R16 ;  /* 0x0000000419187825 */ /* 0x000fcc00078e0210 */
[----:B------:R-:W2:Y:S04]  /*0660*/  LDG.E R25, desc[UR4][R24.64] ;  /* 0x0000000418197981 */ /* 0x000ea8000c1e1900 */
[----:B------:R0:W4:Y:S02]  /*0670*/  LDG.E R27, desc[UR4][R20.64] ;  /* 0x00000004141b7981 */ /* 0x000124000c1e1900 */
[----:B0-----:R-:W-:-:S06]  /*0680*/  IMAD.WIDE R20, R18, 0x4, R16 ;  /* 0x0000000412147825 */ /* 0x001fcc00078e0210 */
[----:B------:R-:W3:Y:S01]  /*0690*/  LDG.E R21, desc[UR4][R20.64] ;  /* 0x0000000414157981 */ /* 0x000ee2000c1e1900 */
[----:B-----5:R-:W-:-:S04]  /*06a0*/  IMAD.WIDE R22, R23, 0x4, R16 ;  /* 0x0000000417167825 */ /* 0x020fc800078e0210 */
[--C-:B------:R-:W-:Y:S02]  /*06b0*/  IMAD.WIDE R18, R19, 0x4, R16.reuse ;  /* 0x0000000413127825 */ /* 0x100fe400078e0210 */
[----:B------:R-:W2:Y:S02]  /*06c0*/  LDG.E R22, desc[UR4][R22.64] ;  /* 0x0000000416167981 */ /* 0x000ea4000c1e1900 */
[----:B------:R-:W-:Y:S02]  /*06d0*/  IMAD.WIDE R16, R29, 0x4, R16 ;  /* 0x000000041d107825 */ /* 0x000fe400078e0210 */
[----:B------:R-:W5:Y:S04]  /*06e0*/  LDG.E R18, desc[UR4][R18.64] ;  /* 0x0000000412127981 */ /* 0x000f68000c1e1900 */
[----:B------:R-:W5:Y:S01]  /*06f0*/  LDG.E R16, desc[UR4][R16.64] ;  /* 0x0000000410107981 */ /* 0x000f62000c1e1900 */
[----:B------:R-:W-:-:S04]  /*0700*/  IADD3 R2, PT, PT, R2, 0x10, RZ ;  /* 0x0000001002027810 */ /* 0x000fc80007ffe0ff */
[----:B------:R-:W-:Y:S02]  /*0710*/  ISETP.NE.AND P1, PT, R2, RZ, PT ;  /* 0x000000ff0200720c */ /* 0x000fe40003f25270 */
[----:B------:R-:W-:Y:S01]  /*0720*/  IADD3 R3, PT, PT, R3, 0x10, RZ ;  /* 0x0000001003037810 */ /* 0x000fe20007ffe0ff */
[----:B----4-:R-:W-:-:S04]  /*0730*/  FFMA R7, R7, R27, R6 ;  /* 0x0000001b07077223 */ /* 0x010fc80000000006 */
[----:B---3--:R-:W-:-:S04]  /*0740*/  FFMA R8, R8, R21, R7 ;  /* 0x0000001508087223 */ /* 0x008fc80000000007 */
[----:B--2---:R-:W-:-:S04]  /*0750*/  FFMA R9, R9, R22, R8 ;  /* 0x0000001609097223 */ /* 0x004fc80000000008 */
[----:B------:R-:W-:-:S04]  /*0760*/  FFMA R10, R10, R25, R9 ;  /* 0x000000190a0a7223 */ /* 0x000fc80000000009 */
[----:B-----5:R-:W-:-:S04]  /*0770*/  FFMA R11, R11, R18, R10 ;  /* 0x000000120b0b7223 */ /* 0x020fc8000000000a */
[----:B------:R-:W-:Y:S01]  /*0780*/  FFMA R6, R26, R16, R11 ;  /* 0x000000101a067223 */ /* 0x000fe2000000000b */
[----:B------:R-:W-:Y:S06]  /*0790*/  @P1 BRA `(.L_x_6) ;  /* 0xfffffff800a41947 */ /* 0x000fec000383ffff */
.L_x_5:
[----:B------:R-:W-:Y:S05]  /*07a0*/  BSYNC.RECONVERGENT B1 ;  /* 0x0000000000017941 */ /* 0x000fea0003800200 */
.L_x_4:
[----:B------:R-:W-:Y:S05]  /*07b0*/  @!P0 BRA `(.L_x_3) ;  /* 0x0000000400948947 */ /* 0x000fea0003800000 */
[----:B------:R-:W-:Y:S01]  /*07c0*/  ISETP.GE.U32.AND P0, PT, R5, 0x8, PT ;  /* 0x000000080500780c */ /* 0x000fe20003f06070 */
[----:B------:R-:W-:Y:S01]  /*07d0*/  BSSY.RECONVERGENT B1, `(.L_x_7) ;  /* 0x0000032000017945 */ /* 0x000fe20003800200 */
[----:B------:R-:W-:-:S04]  /*07e0*/  LOP3.LUT R24, R4, 0x7, RZ, 0xc0, !PT ;  /* 0x0000000704187812 */ /* 0x000fc800078ec0ff */
[----:B------:R-:W-:-:S07]  /*07f0*/  ISETP.NE.AND P1, PT, R24, RZ, PT ;  /* 0x000000ff1800720c */ /* 0x000fce0003f25270 */
[----:B------:R-:W-:Y:S06]  /*0800*/  @!P0 BRA `(.L_x_8) ;  /* 0x0000000000b88947 */ /* 0x000fec0003800000 */
[----:B------:R-:W0:Y:S08]  /*0810*/  LDC.64 R20, c[0x0][0x388] ;  /* 0x0000e200ff147b82 */ /* 0x000e300000000a00 */
[----:B------:R-:W1:Y:S08]  /*0820*/  LDC.64 R10, c[0x0][0x398] ;  /* 0x0000e600ff0a7b82 */ /* 0x000e700000000a00 */
[----:B------:R-:W2:Y:S01]  /*0830*/  LDC.64 R8, c[0x0][0x390] ;  /* 0x0000e400ff087b82 */ /* 0x000ea20000000a00 */
[----:B0-----:R-:W-:-:S05]  /*0840*/  IMAD.WIDE R20, R3, 0x4, R20 ;  /* 0x0000000403147825 */ /* 0x001fca00078e0214 */
[----:B------:R-:W1:Y:S04]  /*0850*/  LDG.E R29, desc[UR4][R20.64] ;  /* 0x00000004141d7981 */ /* 0x000e68000c1e1900 */
[----:B------:R-:W3:Y:S04]  /*0860*/  LDG.E R27, desc[UR4][R20.64+0x4] ;  /* 0x00000404141b7981 */ /* 0x000ee8000c1e1900 */
[----:B------:R-:W4:Y:S04]  /*0870*/  LDG.E R25, desc[UR4][R20.64+0x8] ;  /* 0x0000080414197981 */ /* 0x000f28000c1e1900 */
[----:B------:R-:W5:Y:S04]  /*0880*/  LDG.E R13, desc[UR4][R20.64+0xc] ;  /* 0x00000c04140d7981 */ /* 0x000f68000c1e1900 */
[----:B------:R-:W5:Y:S04]  /*0890*/  LDG.E R15, desc[UR4][R20.64+0x10] ;  /* 0x00001004140f7981 */ /* 0x000f68000c1e1900 */
[----:B------:R-:W5:Y:S04]  /*08a0*/  LDG.E R17, desc[UR4][R20.64+0x14] ;  /* 0x0000140414117981 */ /* 0x000f68000c1e1900 */
[----:B------:R-:W5:Y:S04]  /*08b0*/  LDG.E R19, desc[UR4][R20.64+0x18] ;  /* 0x0000180414137981 */ /* 0x000f68000c1e1900 */
[----:B------:R4:W5:Y:S01]  /*08c0*/  LDG.E R23, desc[UR4][R20.64+0x1c] ;  /* 0x00001c0414177981 */ /* 0x000962000c1e1900 */
[----:B--2---:R-:W-:-:S05]  /*08d0*/  IMAD.WIDE R8, R3, 0x4, R8 ;  /* 0x0000000403087825 */ /* 0x004fca00078e0208 */
[----:B------:R-:W2:Y:S04]  /*08e0*/  LDG.E R7, desc[UR4][R8.64] ;  /* 0x0000000408077981 */ /* 0x000ea8000c1e1900 */
[----:B------:R-:W2:Y:S01]  /*08f0*/  LDG.E R22, desc[UR4][R8.64+0x8] ;  /* 0x0000080408167981 */ /* 0x000ea2000c1e1900 */
[----:B-1----:R-:W-:-:S04]  /*0900*/  IMAD.WIDE R28, R29, 0x4, R10 ;  /* 0x000000041d1c7825 */ /* 0x002fc800078e020a */
[--C-:B---3--:R-:W-:Y:S01]  /*0910*/  IMAD.WIDE R26, R27, 0x4, R10.reuse ;  /* 0x000000041b1a7825 */ /* 0x108fe200078e020a */
[----:B------:R-:W2:Y:S03]  /*0920*/  LDG.E R5, desc[UR4][R28.64] ;  /* 0x000000041c057981 */ /* 0x000ea6000c1e1900 */
[--C-:B----4-:R-:W-:Y:S01]  /*0930*/  IMAD.WIDE R20, R25, 0x4, R10.reuse ;  /* 0x0000000419147825 */ /* 0x110fe200078e020a */
[----:B------:R-:W3:Y:S04]  /*0940*/  LDG.E R2, desc[UR4][R26.64] ;  /* 0x000000041a027981 */ /* 0x000ee8000c1e1900 */
[----:B------:R-:W3:Y:S01]  /*0950*/  LDG.E R25, desc[UR4][R8.64+0x4] ;  /* 0x0000040408197981 */ /* 0x000ee2000c1e1900 */
[----:B-----5:R-:W-:-:S03]  /*0960*/  IMAD.WIDE R12, R13, 0x4, R10 ;  /* 0x000000040d0c7825 */ /* 0x020fc600078e020a */
[----:B------:R-:W4:Y:S01]  /*0970*/  LDG.E R21, desc[UR4][R20.64] ;  /* 0x0000000414157981 */ /* 0x000f22000c1e1900 */
[----:B------:R-:W-:-:S03]  /*0980*/  IMAD.WIDE R14, R15, 0x4, R10 ;  /* 0x000000040f0e7825 */ /* 0x000fc600078e020a */
[----:B------:R-:W5:Y:S01]  /*0990*/  LDG.E R13, desc[UR4][R12.64] ;  /* 0x000000040c0d7981 */ /* 0x000f62000c1e1900 */
[----:B------:R-:W-:-:S03]  /*09a0*/  IMAD.WIDE R16, R17, 0x4, R10 ;  /* 0x0000000411107825 */ /* 0x000fc600078e020a */
[----:B------:R-:W5:Y:S01]  /*09b0*/  LDG.E R28, desc[UR4][R8.64+0xc] ;  /* 0x00000c04081c7981 */ /* 0x000f62000c1e1900 */
[----:B------:R-:W-:-:S03]  /*09c0*/  IMAD.WIDE R18, R19, 0x4, R10 ;  /* 0x0000000413127825 */ /* 0x000fc600078e020a */
[----:B------:R-:W5:Y:S04]  /*09d0*/  LDG.E R14, desc[UR4][R14.64] ;  /* 0x000000040e0e7981 */ /* 0x000f68000c1e1900 */
[----:B------:R-:W5:Y:S01]  /*09e0*/  LDG.E R29, desc[UR4][R8.64+0x10] ;  /* 0x00001004081d7981 */ /* 0x000f62000c1e1900 */
[----:B------:R-:W-:-:S03]  /*09f0*/  IMAD.WIDE R10, R23, 0x4, R10 ;  /* 0x00000004170a7825 */ /* 0x000fc600078e020a */
[----:B------:R-:W5:Y:S04]  /*0a00*/  LDG.E R17, desc[UR4][R16.64] ;  /* 0x0000000410117981 */ /* 0x000f68000c1e1900 */
[----:B------:R-:W5:Y:S04]  /*0a10*/  LDG.E R26, desc[UR4][R8.64+0x14] ;  /* 0x00001404081a7981 */ /* 0x000f68000c1e1900 */
[----:B------:R-:W5:Y:S04]  /*0a20*/  LDG.E R18, desc[UR4][R18.64] ;  /* 0x0000000412127981 */ /* 0x000f68000c1e1900 */
[----:B------:R-:W5:Y:S04]  /*0a30*/  LDG.E R23, desc[UR4][R8.64+0x18] ;  /* 0x0000180408177981 */ /* 0x000f68000c1e1900 */
[----:B------:R-:W5:Y:S04]  /*0a40*/  LDG.E R12, desc[UR4][R8.64+0x1c] ;  /* 0x00001c04080c7981 */ /* 0x000f68000c1e1900 */
[----:B------:R-:W5:Y:S01]  /*0a50*/  LDG.E R10, desc[UR4][R10.64] ;  /* 0x000000040a0a7981 */ /* 0x000f62000c1e1900 */
[----:B------:R-:W-:Y:S01]  /*0a60*/  IADD3 R3, PT, PT, R3, 0x8, RZ ;  /* 0x0000000803037810 */ /* 0x000fe20007ffe0ff */
[----:B--2---:R-:W-:-:S04]  /*0a70*/  FFMA R6, R7, R5, R6 ;  /* 0x0000000507067223 */ /* 0x004fc80000000006 */
[----:B---3--:R-:W-:-:S04]  /*0a80*/  FFMA R25, R25, R2, R6 ;  /* 0x0000000219197223 */ /* 0x008fc80000000006 */
[----:B----4-:R-:W-:-:S04]  /*0a90*/  FFMA R21, R22, R21, R25 ;  /* 0x0000001516157223 */ /* 0x010fc80000000019 */
[----:B-----5:R-:W-:-:S04]  /*0aa0*/  FFMA R28, R28, R13, R21 ;  /* 0x0000000d1c1c7223 */ /* 0x020fc80000000015 */
[----:B------:R-:W-:-:S04]  /*0ab0*/  FFMA R29, R29, R14, R28 ;  /* 0x0000000e1d1d7223 */ /* 0x000fc8000000001c */
[----:B------:R-:W-:-:S04]  /*0ac0*/  FFMA R26, R26, R17, R29 ;  /* 0x000000111a1a7223 */ /* 0x000fc8000000001d */
[----:B------:R-:W-:-:S04]  /*0ad0*/  FFMA R23, R23, R18, R26 ;  /* 0x0000001217177223 */ /* 0x000fc8000000001a */
[----:B------:R-:W-:-:S07]  /*0ae0*/  FFMA R6, R12, R10, R23 ;  /* 0x0000000a0c067223 */ /* 0x000fce0000000017 */
.L_x_8:
[----:B------:R-:W-:Y:S05]  /*0af0*/  BSYNC.RECONVERGENT B1 ;  /* 0x0000000000017941 */ /* 0x000fea0003800200 */
.L_x_7:
[----:B------:R-:W-:Y:S05]  /*0b00*/  @!P1 BRA `(.L_x_3) ;  /* 0x0000000000c09947 */ /* 0x000fea0003800000 */
[----:B------:R-:W-:Y:S01]  /*0b10*/  ISETP.GE.U32.AND P0, PT, R24, 0x4, PT ;  /* 0x000000041800780c */ /* 0x000fe20003f06070 */
[----:B------:R-:W-:Y:S01]  /*0b20*/  BSSY.RECONVERGENT B1, `(.L_x_9) ;  /* 0x000001e000017945 */ /* 0x000fe20003800200 */
[----:B------:R-:W-:-:S04]  /*0b30*/  LOP3.LUT R4, R4, 0x3, RZ, 0xc0, !PT ;  /* 0x0000000304047812 */ /* 0x000fc800078ec0ff */
[----:B------:R-:W-:-:S07]  /*0b40*/  ISETP.NE.AND P1, PT, R4, RZ, PT ;  /* 0x000000ff0400720c */ /* 0x000fce0003f25270 */
[----:B------:R-:W-:Y:S06]  /*0b50*/  @!P0 BRA `(.L_x_10) ;  /* 0x0000000000688947 */ /* 0x000fec0003800000 */
[----:B------:R-:W0:Y:S08]  /*0b60*/  LDC.64 R8, c[0x0][0x388] ;  /* 0x0000e200ff087b82 */ /* 0x000e300000000a00 */
[----:B------:R-:W1:Y:S01]  /*0b70*/  LDC.64 R10, c[0x0][0x390] ;  /* 0x0000e400ff0a7b82 */ /* 0x000e620000000a00 */
[----:B0-----:R-:W-:-:S07]  /*0b80*/  IMAD.WIDE R12, R3, 0x4, R8 ;  /* 0x00000004030c7825 */ /* 0x001fce00078e0208 */
[----:B------:R-:W0:Y:S01]  /*0b90*/  LDC.64 R8, c[0x0][0x398] ;  /* 0x0000e600ff087b82 */ /* 0x000e220000000a00 */
[----:B------:R-:W0:Y:S04]  /*0ba0*/  LDG.E R15, desc[UR4][R12.64] ;  /* 0x000000040c0f7981 */ /* 0x000e28000c1e1900 */
[----:B------:R-:W2:Y:S04]  /*0bb0*/  LDG.E R17, desc[UR4][R12.64+0x4] ;  /* 0x000004040c117981 */ /* 0x000ea8000c1e1900 */
[----:B------:R-:W3:Y:S04]  /*0bc0*/  LDG.E R19, desc[UR4][R12.64+0x8] ;  /* 0x000008040c137981 */ /* 0x000ee8000c1e1900 */
[----:B------:R-:W4:Y:S01]  /*0bd0*/  LDG.E R7, desc[UR4][R12.64+0xc] ;  /* 0x00000c040c077981 */ /* 0x000f22000c1e1900 */
[----:B-1----:R-:W-:-:S05]  /*0be0*/  IMAD.WIDE R10, R3, 0x4, R10 ;  /* 0x00000004030a7825 */ /* 0x002fca00078e020a */
[----:B------:R-:W5:Y:S04]  /*0bf0*/  LDG.E R5, desc[UR4][R10.64] ;  /* 0x000000040a057981 */ /* 0x000f68000c1e1900 */
[----:B------:R-:W5:Y:S04]  /*0c00*/  LDG.E R2, desc[UR4][R10.64+0x4] ;  /* 0x000004040a027981 */ /* 0x000f68000c1e1900 */
[----:B------:R-:W5:Y:S01]  /*0c10*/  LDG.E R13, desc[UR4][R10.64+0xc] ;  /* 0x00000c040a0d7981 */ /* 0x000f62000c1e1900 */
[----:B0-----:R-:W-:-:S04]  /*0c20*/  IMAD.WIDE R14, R15, 0x4, R8 ;  /* 0x000000040f0e7825 */ /* 0x001fc800078e0208 */
[--C-:B--2---:R-:W-:Y:S02]  /*0c30*/  IMAD.WIDE R16, R17, 0x4, R8.reuse ;  /* 0x0000000411107825 */ /* 0x104fe400078e0208 */
[----:B------:R-:W5:Y:S02]  /*0c40*/  LDG.E R14, desc[UR4][R14.64] ;  /* 0x000000040e0e7981 */ /* 0x000f64000c1e1900 */
[--C-:B---3--:R-:W-:Y:S02]  /*0c50*/  IMAD.WIDE R18, R19, 0x4, R8.reuse ;  /* 0x0000000413127825 */ /* 0x108fe400078e0208 */
[----:B------:R-:W2:Y:S02]  /*0c60*/  LDG.E R16, desc[UR4][R16.64] ;  /* 0x0000000410107981 */ /* 0x000ea4000c1e1900 */
[----:B----4-:R-:W-:Y:S02]  /*0c70*/  IMAD.WIDE R8, R7, 0x4, R8 ;  /* 0x0000000407087825 */ /* 0x010fe400078e0208 */
[----:B------:R-:W3:Y:S04]  /*0c80*/  LDG.E R18, desc[UR4][R18.64] ;  /* 0x0000000412127981 */ /* 0x000ee8000c1e1900 */
[----:B------:R-:W3:Y:S04]  /*0c90*/  LDG.E R7, desc[UR4][R10.64+0x8] ;  /* 0x000008040a077981 */ /* 0x000ee8000c1e1900 */
[----:B------:R-:W4:Y:S01]  /*0ca0*/  LDG.E R8, desc[UR4][R8.64] ;  /* 0x0000000408087981 */ /* 0x000f22000c1e1900 */
[----:B------:R-:W-:Y:S01]  /*0cb0*/  IADD3 R3, PT, PT, R3, 0x4, RZ ;  /* 0x0000000403037810 */ /* 0x000fe20007ffe0ff */
[----:B-----5:R-:W-:-:S04]  /*0cc0*/  FFMA R5, R5, R14, R6 ;  /* 0x0000000e05057223 */ /* 0x020fc80000000006 */
[----:B--2---:R-:W-:-:S04]  /*0cd0*/  FFMA R2, R2, R16, R5 ;  /* 0x0000001002027223 */ /* 0x004fc80000000005 */
[----:B---3--:R-:W-:-:S04]  /*0ce0*/  FFMA R2, R7, R18, R2 ;  /* 0x0000001207027223 */ /* 0x008fc80000000002 */
[----:B----4-:R-:W-:-:S07]  /*0cf0*/  FFMA R6, R13, R8, R2 ;  /* 0x000000080d067223 */ /* 0x010fce0000000002 */
.L_x_10:
[----:B------:R-:W-:Y:S05]  /*0d00*/  BSYNC.RECONVERGENT B1 ;  /* 0x0000000000017941 */ /* 0x000fea0003800200 */
.L_x_9:
[----:B------:R-:W-:Y:S05]  /*0d10*/  @!P1 BRA `(.L_x_3) ;  /* 0x00000000003c9947 */ /* 0x000fea0003800000 */
[----:B------:R-:W0:Y:S01]  /*0d20*/  LDC.64 R12, c[0x0][0x388] ;  /* 0x0000e200ff0c7b82 */ /* 0x000e220000000a00 */
[----:B------:R-:W-:-:S07]  /*0d30*/  IADD3 R2, PT, PT, -R4, RZ, RZ ;  /* 0x000000ff04027210 */ /* 0x000fce0007ffe1ff */
[----:B------:R-:W1:Y:S08]  /*0d40*/  LDC.64 R14, c[0x0][0x390] ;  /* 0x0000e400ff0e7b82 */ /* 0x000e700000000a00 */
[----:B------:R-:W2:Y:S02]  /*0d50*/  LDC.64 R16, c[0x0][0x398] ;  /* 0x0000e600ff107b82 */ /* 0x000ea40000000a00 */
.L_x_11:
[----:B0-----:R-:W-:-:S06]  /*0d60*/  IMAD.WIDE R4, R3, 0x4, R12 ;  /* 0x0000000403047825 */ /* 0x001fcc00078e020c */
[----:B------:R-:W2:Y:S01]  /*0d70*/  LDG.E R5, desc[UR4][R4.64] ;  /* 0x0000000404057981 */ /* 0x000ea2000c1e1900 */
[----:B-1----:R-:W-:-:S06]  /*0d80*/  IMAD.WIDE R8, R3, 0x4, R14 ;  /* 0x0000000403087825 */ /* 0x002fcc00078e020e */
[----:B------:R-:W3:Y:S01]  /*0d90*/  LDG.E R9, desc[UR4][R8.64] ;  /* 0x0000000408097981 */ /* 0x000ee2000c1e1900 */
[----:B------:R-:W-:Y:S01]  /*0da0*/  IADD3 R2, PT, PT, R2, 0x1, RZ ;  /* 0x0000000102027810 */ /* 0x000fe20007ffe0ff */
[----:B--2---:R-:W-:-:S06]  /*0db0*/  IMAD.WIDE R10, R5, 0x4, R16 ;  /* 0x00000004050a7825 */ /* 0x004fcc00078e0210 */
[----:B------:R-:W3:Y:S01]  /*0dc0*/  LDG.E R10, desc[UR4][R10.64] ;  /* 0x000000040a0a7981 */ /* 0x000ee2000c1e1900 */
[----:B------:R-:W-:Y:S02]  /*0dd0*/  ISETP.NE.AND P0, PT, R2, RZ, PT ;  /* 0x000000ff0200720c */ /* 0x000fe40003f05270 */
[----:B------:R-:W-:Y:S01]  /*0de0*/  IADD3 R3, PT, PT, R3, 0x1, RZ ;  /* 0x0000000103037810 */ /* 0x000fe20007ffe0ff */
[----:B---3--:R-:W-:-:S10]  /*0df0*/  FFMA R6, R9, R10, R6 ;  /* 0x0000000a09067223 */ /* 0x008fd40000000006 */
[----:B------:R-:W-:Y:S05]  /*0e00*/  @P0 BRA `(.L_x_11) ;  /* 0xfffffffc00d40947 */ /* 0x000fea000383ffff */
.L_x_3:
[----:B------:R-:W-:Y:S05]  /*0e10*/  BSYNC.RECONVERGENT B0 ;  /* 0x0000000000007941 */ /* 0x000fea0003800200 */
.L_x_2:
[----:B------:R-:W0:Y:S02]  /*0e20*/  LDC.64 R2, c[0x0][0x3a0] ;  /* 0x0000e800ff027b82 */ /* 0x000e240000000a00 */
[----:B0-----:R-:W-:-:S05]  /*0e30*/  IMAD.WIDE R2, R0, 0x4, R2 ;  /* 0x0000000400027825 */ /* 0x001fca00078e0202 */
[----:B------:R-:W-:Y:S01]  /*0e40*/  STG.E desc[UR4][R2.64], R6 ;  /* 0x0000000602007986 */ /* 0x000fe2000c101904 */
[----:B------:R-:W-:Y:S05]  /*0e50*/  EXIT ;  /* 0x000000000000794d */ /* 0x000fea0003800000 */
.L_x_12:
        /* <DEDUP_REMOVED lines=10> */
.L_x_86:


//--------------------- .text._Z25parallel_reduction_kernelPfi --------------------------
	.section	.text._Z25parallel_reduction_kernelPfi,"ax",@progbits
	.align	128
        .global         _Z25parallel_reduction_kernelPfi
        .type           _Z25parallel_reduction_kernelPfi,@function
        .size           _Z25parallel_reduction_kernelPfi,(.L_x_87 - _Z25parallel_reduction_kernelPfi)
        .other          _Z25parallel_reduction_kernelPfi,@"STO_CUDA_ENTRY STV_DEFAULT"
_Z25parallel_reduction_kernelPfi:
.text._Z25parallel_reduction_kernelPfi:
[----:B------:R-:W-:Y:S01]  /*0000*/  LDC R1, c[0x0][0x37c] ;  /* 0x0000df00ff017b82 */ /* 0x000fe20000000800 */
[----:B------:R-:W0:Y:S01]  /*0010*/  S2R R7, SR_TID.X ;  /* 0x0000000000077919 */ /* 0x000e220000002100 */
[----:B------:R-:W0:Y:S01]  /*0020*/  LDCU UR8, c[0x0][0x360] ;  /* 0x00006c00ff0877ac */ /* 0x000e220008000800 */
[----:B------:R-:W-:Y:S01]  /*0030*/  IMAD.MOV.U32 R0, RZ, RZ, RZ ;  /* 0x000000ffff007224 */ /* 0x000fe200078e00ff */
[----:B------:R-:W0:Y:S01]  /*0040*/  S2R R6, SR_CTAID.X ;  /* 0x0000000000067919 */ /* 0x000e220000002500 */
[----:B------:R-:W1:Y:S01]  /*0050*/  LDCU UR4, c[0x0][0x388] ;  /* 0x00007100ff0477ac */ /* 0x000e620008000800 */
[----:B------:R-:W2:Y:S01]  /*0060*/  LDCU.64 UR6, c[0x0][0x358] ;  /* 0x00006b00ff0677ac */ /* 0x000ea20008000a00 */
[----:B0-----:R-:W-:-:S05]  /*0070*/  IMAD R5, R6, UR8, R7 ;  /* 0x0000000806057c24 */ /* 0x001fca000f8e0207 */
[----:B-1----:R-:W-:-:S13]  /*0080*/  ISETP.GE.U32.AND P0, PT, R5, UR4, PT ;  /* 0x0000000405007c0c */ /* 0x002fda000bf06070 */
[----:B------:R-:W0:Y:S02]  /*0090*/  @!P0 LDC.64 R2, c[0x0][0x380] ;  /* 0x0000e000ff028b82 */ /* 0x000e240000000a00 */
[----:B0-----:R-:W-:-:S05]  /*00a0*/  @!P0 IMAD.WIDE.U32 R2, R5, 0x4, R2 ;  /* 0x0000000405028825 */ /* 0x001fca00078e0002 */
[----:B--2---:R-:W2:Y:S01]  /*00b0*/  @!P0 LDG.E R0, desc[UR6][R2.64] ;  /* 0x0000000602008981 */ /* 0x004ea2000c1e1900 */
[----:B------:R-:W0:Y:S01]  /*00c0*/  S2UR UR5, SR_CgaCtaId ;  /* 0x00000000000579c3 */ /* 0x000e220000008800 */
[----:B------:R-:W-:Y:S01]  /*00d0*/  UMOV UR4, 0x400 ;  /* 0x0000040000047882 */ /* 0x000fe20000000000 */
[----:B------:R-:W-:Y:S01]  /*00e0*/  UISETP.GE.U32.AND UP0, UPT, UR8, 0x2, UPT ;  /* 0x000000020800788c */ /* 0x000fe2000bf06070 */
[----:B------:R-:W-:Y:S01]  /*00f0*/  ISETP.NE.AND P0, PT, R7, RZ, PT ;  /* 0x000000ff0700720c */ /* 0x000fe20003f05270 */
[----:B0-----:R-:W-:-:S06]  /*0100*/  ULEA UR4, UR5, UR4, 0x18 ;  /* 0x0000000405047291 */ /* 0x001fcc000f8ec0ff */
[----:B------:R-:W-:-:S05]  /*0110*/  LEA R5, R7, UR4, 0x2 ;  /* 0x0000000407057c11 */ /* 0x000fca000f8e10ff */
[----:B--2---:R0:W-:Y:S01]  /*0120*/  STS [R5], R0 ;  /* 0x0000000005007388 */ /* 0x0041e20000000800 */
[----:B------:R-:W-:Y:S06]  /*0130*/  BAR.SYNC.DEFER_BLOCKING 0x0 ;  /* 0x0000000000007b1d */ /* 0x000fec0000010000 */
[----:B------:R-:W-:Y:S05]  /*0140*/  BRA.U !UP0, `(.L_x_13) ;  /* 0x0000000108347547 */ /* 0x000fea000b800000 */
[----:B0-----:R-:W-:-:S07]  /*0150*/  IMAD.MOV.U32 R0, RZ, RZ, 0x1 ;  /* 0x00000001ff007424 */ /* 0x001fce00078e00ff */
.L_x_14:
[----:B------:R-:W-:-:S05]  /*0160*/  SHF.L.U32 R8, R0, 0x1, RZ ;  /* 0x0000000100087819 */ /* 0x000fca00000006ff */
[----:B------:R-:W-:-:S05]  /*0170*/  VIADD R2, R8, 0xffffffff ;  /* 0xffffffff08027836 */ /* 0x000fca0000000000 */
[----:B------:R-:W-:-:S13]  /*0180*/  LOP3.LUT P1, RZ, R2, R7, RZ, 0xc0, !PT ;  /* 0x0000000702ff7212 */ /* 0x000fda000782c0ff */
[----:B------:R-:W-:Y:S01]  /*0190*/  @!P1 LEA R2, R0, R5, 0x2 ;  /* 0x0000000500029211 */ /* 0x000fe200078e10ff */
[----:B------:R-:W-:Y:S01]  /*01a0*/  @!P1 LDS R3, [R5] ;  /* 0x0000000005039984 */ /* 0x000fe20000000800 */
[----:B------:R-:W-:-:S04]  /*01b0*/  MOV R0, R8 ;  /* 0x0000000800007202 */ /* 0x000fc80000000f00 */
[----:B------:R-:W0:Y:S02]  /*01c0*/  @!P1 LDS R2, [R2] ;  /* 0x0000000002029984 */ /* 0x000e240000000800 */
[----:B0-----:R-:W-:-:S05]  /*01d0*/  @!P1 FADD R4, R2, R3 ;  /* 0x0000000302049221 */ /* 0x001fca0000000000 */
[----:B------:R1:W-:Y:S01]  /*01e0*/  @!P1 STS [R5], R4 ;  /* 0x0000000405009388 */ /* 0x0003e20000000800 */
[----:B------:R-:W-:Y:S01]  /*01f0*/  BAR.SYNC.DEFER_BLOCKING 0x0 ;  /* 0x0000000000007b1d */ /* 0x000fe20000010000 */
[----:B------:R-:W-:-:S13]  /*0200*/  ISETP.GE.U32.AND P1, PT, R8, UR8, PT ;  /* 0x0000000808007c0c */ /* 0x000fda000bf26070 */
[----:B-1----:R-:W-:Y:S05]  /*0210*/  @!P1 BRA `(.L_x_14) ;  /* 0xfffffffc00d09947 */ /* 0x002fea000383ffff */
.L_x_13:
[----:B------:R-:W-:Y:S05]  /*0220*/  @P0 EXIT ;  /* 0x000000000000094d */ /* 0x000fea0003800000 */
[----:B------:R-:W1:Y:S01]  /*0230*/  S2UR UR5, SR_CgaCtaId ;  /* 0x00000000000579c3 */ /* 0x000e620000008800 */
[----:B------:R-:W-:-:S07]  /*0240*/  UMOV UR4, 0x400 ;  /* 0x0000040000047882 */ /* 0x000fce0000000000 */
[----:B------:R-:W2:Y:S01]  /*0250*/  LDC.64 R2, c[0x0][0x380] ;  /* 0x0000e000ff027b82 */ /* 0x000ea20000000a00 */
[----:B-1----:R-:W-:Y:S01]  /*0260*/  ULEA UR4, UR5, UR4, 0x18 ;  /* 0x0000000405047291 */ /* 0x002fe2000f8ec0ff */
[----:B--2---:R-:W-:-:S08]  /*0270*/  IMAD.WIDE.U32 R2, R6, 0x4, R2 ;  /* 0x0000000406027825 */ /* 0x004fd000078e0002 */
[----:B0-----:R-:W0:Y:S04]  /*0280*/  LDS R5, [UR4] ;  /* 0x00000004ff057984 */ /* 0x001e280008000800 */
[----:B0-----:R-:W-:Y:S01]  /*0290*/  STG.E desc[UR6][R2.64], R5 ;  /* 0x0000000502007986 */ /* 0x001fe2000c101906 */
[----:B------:R-:W-:Y:S05]  /*02a0*/  EXIT ;  /* 0x000000000000794d */ /* 0x000fea0003800000 */
.L_x_15:
        /* <DEDUP_REMOVED lines=13> */
.L_x_87:


//--------------------- .text._Z24persistence_pairs_kernelPKiPKfPfPii --------------------------
	.section	.text._Z24persistence_pairs_kernelPKiPKfPfPii,"ax",@progbits
	.align	128
        .global         _Z24persistence_pairs_kernelPKiPKfPfPii
        .type           _Z24persistence_pairs_kernelPKiPKfPfPii,@function
        .size           _Z24persistence_pairs_kernelPKiPKfPfPii,(.L_x_88 - _Z24persistence_pairs_kernelPKiPKfPfPii)
        .other          _Z24persistence_pairs_kernelPKiPKfPfPii,@"STO_CUDA_ENTRY STV_DEFAULT"
_Z24persistence_pairs_kernelPKiPKfPfPii:
.text._Z24persistence_pairs_kernelPKiPKfPfPii:
        /* <DEDUP_REMOVED lines=11> */
[----:B-1----:R-:W2:Y:S02]  /*00b0*/  LDG.E R0, desc[UR4][R4.64] ;  /* 0x0000000404007981 */ /* 0x002ea4000c1e1900 */
[----:B--2---:R-:W-:-:S13]  /*00c0*/  ISETP.NE.AND P0, PT, R0, -0x1, PT ;  /* 0xffffffff0000780c */ /* 0x004fda0003f05270 */
[----:B------:R-:W-:Y:S05]  /*00d0*/  @!P0 EXIT ;  /* 0x000000000000894d */ /* 0x000fea0003800000 */
[----:B------:R-:W0:Y:S01]  /*00e0*/  S2R R3, SR_LANEID ;  /* 0x0000000000037919 */ /* 0x000e220000000000 */
[----:B------:R-:W-:Y:S01]  /*00f0*/  VOTEU.ANY UR6, UPT, PT ;  /* 0x0000000000067886 */ /* 0x000fe200038e0100 */
[----:B------:R-:W1:Y:S01]  /*0100*/  LDC.64 R6, c[0x0][0x398] ;  /* 0x0000e600ff067b82 */ /* 0x000e620000000a00 */
[----:B------:R-:W0:Y:S08]  /*0110*/  FLO.U32 R12, UR6 ;  /* 0x00000006000c7d00 */ /* 0x000e3000080e0000 */
[----:B------:R-:W1:Y:S01]  /*0120*/  POPC R15, UR6 ;  /* 0x00000006000f7d09 */ /* 0x000e620008000000 */
[----:B0-----:R-:W-:-:S02]  /*0130*/  ISETP.EQ.U32.AND P0, PT, R12, R3, PT ;  /* 0x000000030c00720c */ /* 0x001fc40003f02070 */
[----:B------:R-:W0:Y:S11]  /*0140*/  LDC.64 R2, c[0x0][0x388] ;  /* 0x0000e200ff027b82 */ /* 0x000e360000000a00 */
[----:B-1----:R-:W2:Y:S04]  /*0150*/  @P0 ATOMG.E.ADD.STRONG.GPU PT, R15, desc[UR4][R6.64], R15 ;  /* 0x8000000f060f09a8 */ /* 0x002ea800081ef104 */
[----:B------:R-:W0:Y:S01]  /*0160*/  LDG.E R9, desc[UR4][R4.64] ;  /* 0x0000000404097981 */ /* 0x000e22000c1e1900 */
[----:B------:R-:W1:Y:S01]  /*0170*/  S2R R10, SR_LTMASK ;  /* 0x00000000000a7919 */ /* 0x000e620000003900 */
[----:B0-----:R-:W-:-:S06]  /*0180*/  IMAD.WIDE R8, R9, 0x4, R2 ;  /* 0x0000000409087825 */ /* 0x001fcc00078e0202 */
[----:B------:R-:W3:Y:S01]  /*0190*/  LDG.E R9, desc[UR4][R8.64] ;  /* 0x0000000408097981 */ /* 0x000ee2000c1e1900 */
[----:B-1----:R-:W-:Y:S01]  /*01a0*/  LOP3.LUT R14, R10, UR6, RZ, 0xc0, !PT ;  /* 0x000000060a0e7c12 */ /* 0x002fe2000f8ec0ff */
[----:B------:R-:W-:Y:S01]  /*01b0*/  IMAD.WIDE R2, R13, 0x4, R2 ;  /* 0x000000040d027825 */ /* 0x000fe200078e0202 */
[----:B------:R-:W0:Y:S01]  /*01c0*/  LDC.64 R10, c[0x0][0x390] ;  /* 0x0000e400ff0a7b82 */ /* 0x000e220000000a00 */
[----:B--2---:R-:W1:Y:S01]  /*01d0*/  SHFL.IDX PT, R0, R15, R12, 0x1f ;  /* 0x00001f0c0f007589 */ /* 0x004e6200000e0000 */
[----:B------:R-:W1:Y:S02]  /*01e0*/  POPC R17, R14 ;  /* 0x0000000e00117309 */ /* 0x000e640000000000 */
[----:B-1----:R-:W-:-:S04]  /*01f0*/  IADD3 R0, PT, PT, R0, R17, RZ ;  /* 0x0000001100007210 */ /* 0x002fc80007ffe0ff */
[----:B------:R-:W-:-:S05]  /*0200*/  SHF.L.U32 R7, R0, 0x1, RZ ;  /* 0x0000000100077819 */ /* 0x000fca00000006ff */
[----:B0-----:R-:W-:-:S05]  /*0210*/  IMAD.WIDE R4, R7, 0x4, R10 ;  /* 0x0000000407047825 */ /* 0x001fca00078e020a */
[----:B---3--:R-:W-:Y:S04]  /*0220*/  STG.E desc[UR4][R4.64], R9 ;  /* 0x0000000904007986 */ /* 0x008fe8000c101904 */
[----:B------:R-:W2:Y:S04]  /*0230*/  LDG.E R3, desc[UR4][R2.64] ;  /* 0x0000000402037981 */ /* 0x000ea8000c1e1900 */
[----:B--2---:R-:W-:Y:S01]  /*0240*/  STG.E desc[UR4][R4.64+0x4], R3 ;  /* 0x0000040304007986 */ /* 0x004fe2000c101904 */
[----:B------:R-:W-:Y:S05]  /*0250*/  EXIT ;  /* 0x000000000000794d */ /* 0x000fea0003800000 */
.L_x_16:
        /* <DEDUP_REMOVED lines=10> */
.L_x_88:


//--------------------- .text._Z36persistent_homology_reduction_kernelPiS_ii --------------------------
	.section	.text._Z36persistent_homology_reduction_kernelPiS_ii,"ax",@progbits
	.align	128
        .global         _Z36persistent_homology_reduction_kernelPiS_ii
        .type           _Z36persistent_homology_reduction_kernelPiS_ii,@function
        .size           _Z36persistent_homology_reduction_kernelPiS_ii,(.L_x_89 - _Z36persistent_homology_reduction_kernelPiS_ii)
        .other          _Z36persistent_homology_reduction_kernelPiS_ii,@"STO_CUDA_ENTRY STV_DEFAULT"
_Z36persistent_homology_reduction_kernelPiS_ii:
.text._Z36persistent_homology_reduction_kernelPiS_ii:
        /* <DEDUP_REMOVED lines=9> */
[----:B------:R-:W1:Y:S01]  /*0090*/  LDCU UR6, c[0x0][0x390] ;  /* 0x00007200ff0677ac */ /* 0x000e620008000800 */
[----:B------:R-:W-:Y:S04]  /*00a0*/  BSSY.RECONVERGENT B1, `(.L_x_17) ;  /* 0x0000012000017945 */ /* 0x000fe80003800200 */
[----:B------:R-:W-:Y:S01]  /*00b0*/  BSSY.RELIABLE B0, `(.L_x_18) ;  /* 0x000000d000007945 */ /* 0x000fe20003800100 */
[----:B------:R-:W2:Y:S01]  /*00c0*/  LDCU.64 UR4, c[0x0][0x358] ;  /* 0x00006b00ff0477ac */ /* 0x000ea20008000a00 */
[----:B------:R-:W3:Y:S01]  /*00d0*/  LDCU UR7, c[0x0][0x394] ;  /* 0x00007280ff0777ac */ /* 0x000ee20008000800 */
[----:B-1----:R-:W-:-:S07]  /*00e0*/  MOV R7, UR6 ;  /* 0x0000000600077c02 */ /* 0x002fce0008000f00 */
.L_x_20:
[----:B------:R-:W-:-:S13]  /*00f0*/  ISETP.GE.AND P0, PT, R7, 0x1, PT ;  /* 0x000000010700780c */ /* 0x000fda0003f06270 */
[----:B------:R-:W-:Y:S05]  /*0100*/  @!P0 BREAK.RELIABLE B0 ;  /* 0x0000000000008942 */ /* 0x000fea0003800100 */
[----:B------:R-:W-:Y:S05]  /*0110*/  @!P0 BRA `(.L_x_19) ;  /* 0x0000000000288947 */ /* 0x000fea0003800000 */
[----:B------:R-:W-:-:S04]  /*0120*/  VIADD R7, R7, 0xffffffff ;  /* 0xffffffff07077836 */ /* 0x000fc80000000000 */
[----:B---3--:R-:W-:-:S04]  /*0130*/  IMAD R3, R7, UR7, R0 ;  /* 0x0000000707037c24 */ /* 0x008fc8000f8e0200 */
[----:B0-----:R-:W-:-:S06]  /*0140*/  IMAD.WIDE R2, R3, 0x4, R4 ;  /* 0x0000000403027825 */ /* 0x001fcc00078e0204 */
[----:B--2---:R-:W2:Y:S02]  /*0150*/  LDG.E R2, desc[UR4][R2.64] ;  /* 0x0000000402027981 */ /* 0x004ea4000c1e1900 */
[----:B--2---:R-:W-:-:S13]  /*0160*/  ISETP.NE.AND P0, PT, R2, RZ, PT ;  /* 0x000000ff0200720c */ /* 0x004fda0003f05270 */
[----:B------:R-:W-:Y:S05]  /*0170*/  @!P0 BRA `(.L_x_20) ;  /* 0xfffffffc00dc8947 */ /* 0x000fea000383ffff */
[----:B------:R-:W-:Y:S05]  /*0180*/  BSYNC.RELIABLE B0 ;  /* 0x0000000000007941 */ /* 0x000fea0003800100 */
.L_x_18:
[----:B------:R-:W0:Y:S02]  /*0190*/  LDC.64 R2, c[0x0][0x388] ;  /* 0x0000e200ff027b82 */ /* 0x000e240000000a00 */
[----:B0-----:R-:W-:-:S05]  /*01a0*/  IMAD.WIDE R2, R0, 0x4, R2 ;  /* 0x0000000400027825 */ /* 0x001fca00078e0202 */
[----:B------:R1:W-:Y:S02]  /*01b0*/  STG.E desc[UR4][R2.64], R7 ;  /* 0x0000000702007986 */ /* 0x0003e4000c101904 */
.L_x_19:
[----:B--23--:R-:W-:Y:S05]  /*01c0*/  BSYNC.RECONVERGENT B1 ;  /* 0x0000000000017941 */ /* 0x00cfea0003800200 */
.L_x_17:
[----:B------:R-:W-:Y:S05]  /*01d0*/  WARPSYNC.ALL ;  /* 0x0000000000007948 */ /* 0x000fea0003800000 */
[----:B------:R-:W-:-:S13]  /*01e0*/  ISETP.GE.AND P0, PT, R0, 0x1, PT ;  /* 0x000000010000780c */ /* 0x000fda0003f06270 */
[----:B------:R-:W-:Y:S05]  /*01f0*/  @!P0 EXIT ;  /* 0x000000000000894d */ /* 0x000fea0003800000 */
[----:B0-----:R-:W0:Y:S08]  /*0200*/  LDC R4, c[0x0][0x390] ;  /* 0x0000e400ff047b82 */ /* 0x001e300000000800 */
[----:B------:R-:W2:Y:S01]  /*0210*/  LDC.64 R12, c[0x0][0x388] ;  /* 0x0000e200ff0c7b82 */ /* 0x000ea20000000a00 */
[----:B0-----:R-:W-:Y:S01]  /*0220*/  ISETP.GT.AND P0, PT, R4, RZ, PT ;  /* 0x000000ff0400720c */ /* 0x001fe20003f04270 */
[----:B--2---:R-:W-:-:S12]  /*0230*/  IMAD.WIDE.U32 R12, R0, 0x4, R12 ;  /* 0x00000004000c7825 */ /* 0x004fd800078e000c */
[----:B------:R-:W-:Y:S05]  /*0240*/  @P0 BRA `(.L_x_21) ;  /* 0x0000000000900947 */ /* 0x000fea0003800000 */
[----:B------:R0:W5:Y:S01]  /*0250*/  LDG.E R6, desc[UR4][R12.64] ;  /* 0x000000040c067981 */ /* 0x000162000c1e1900 */
[----:B-1----:R-:W-:Y:S01]  /*0260*/  HFMA2 R7, -RZ, RZ, 0, 0 ;  /* 0x00000000ff077431 */ /* 0x002fe200000001ff */
[----:B------:R-:W1:Y:S06]  /*0270*/  LDCU UR7, c[0x0][0x394] ;  /* 0x00007280ff0777ac */ /* 0x000e6c0008000800 */
.L_x_26:
[----:B--2---:R-:W2:Y:S02]  /*0280*/  LDC.64 R2, c[0x0][0x388] ;  /* 0x0000e200ff027b82 */ /* 0x004ea40000000a00 */
[----:B--2---:R-:W-:-:S06]  /*0290*/  IMAD.WIDE.U32 R2, R7, 0x4, R2 ;  /* 0x0000000407027825 */ /* 0x004fcc00078e0002 */
[----:B------:R-:W2:Y:S01]  /*02a0*/  LDG.E R3, desc[UR4][R2.64] ;  /* 0x0000000402037981 */ /* 0x000ea2000c1e1900 */
[----:B------:R-:W-:Y:S01]  /*02b0*/  VIADD R7, R7, 0x1 ;  /* 0x0000000107077836 */ /* 0x000fe20000000000 */
[----:B------:R-:W-:Y:S04]  /*02c0*/  BSSY.RECONVERGENT B1, `(.L_x_22) ;  /* 0x000001a000017945 */ /* 0x000fe80003800200 */
[----:B------:R-:W-:Y:S02]  /*02d0*/  ISETP.NE.AND P0, PT, R7, R0, PT ;  /* 0x000000000700720c */ /* 0x000fe40003f05270 */
[----:B--2--5:R-:W-:-:S13]  /*02e0*/  ISETP.NE.AND P1, PT, R3, R6, PT ;  /* 0x000000060300720c */ /* 0x024fda0003f25270 */
[----:B---3--:R-:W-:Y:S05]  /*02f0*/  @P1 BRA `(.L_x_23) ;  /* 0x0000000000581947 */ /* 0x008fea0003800000 */
[----:B------:R-:W-:Y:S02]  /*0300*/  ISETP.NE.AND P1, PT, R6, -0x1, PT ;  /* 0xffffffff0600780c */ /* 0x000fe40003f25270 */
[----:B------:R-:W-:-:S11]  /*0310*/  MOV R6, 0xffffffff ;  /* 0xffffffff00067802 */ /* 0x000fd60000000f00 */
[----:B------:R-:W-:Y:S05]  /*0320*/  @!P1 BRA `(.L_x_23) ;  /* 0x00000000004c9947 */ /* 0x000fea0003800000 */
[----:B------:R-:W-:Y:S01]  /*0330*/  IMAD.MOV.U32 R3, RZ, RZ, -0x1 ;  /* 0xffffffffff037424 */ /* 0x000fe200078e00ff */
[----:B------:R-:W2:Y:S01]  /*0340*/  LDC.64 R4, c[0x0][0x380] ;  /* 0x0000e000ff047b82 */ /* 0x000ea20000000a00 */
[----:B------:R-:W3:Y:S01]  /*0350*/  LDCU UR6, c[0x0][0x390] ;  /* 0x00007200ff0677ac */ /* 0x000ee20008000800 */
[----:B------:R-:W-:Y:S02]  /*0360*/  BSSY.RELIABLE B2, `(.L_x_24) ;  /* 0x000000d000027945 */ /* 0x000fe40003800100 */
[----:B------:R4:W-:Y:S02]  /*0370*/  STG.E desc[UR4][R12.64], R3 ;  /* 0x000000030c007986 */ /* 0x0009e4000c101904 */
[----:B---34-:R-:W-:-:S07]  /*0380*/  MOV R9, UR6 ;  /* 0x0000000600097c02 */ /* 0x018fce0008000f00 */
.L_x_25:
[----:B------:R-:W-:Y:S01]  /*0390*/  ISETP.GE.AND P1, PT, R9, 0x1, PT ;  /* 0x000000010900780c */ /* 0x000fe20003f26270 */
[----:B------:R-:W-:-:S12]  /*03a0*/  IMAD.MOV.U32 R6, RZ, RZ, -0x1 ;  /* 0xffffffffff067424 */ /* 0x000fd800078e00ff */
[----:B------:R-:W-:Y:S05]  /*03b0*/  @!P1 BREAK.RELIABLE B2 ;  /* 0x0000000000029942 */ /* 0x000fea0003800100 */
[----:B------:R-:W-:Y:S05]  /*03c0*/  @!P1 BRA `(.L_x_23) ;  /* 0x0000000000249947 */ /* 0x000fea0003800000 */
[----:B------:R-:W-:-:S05]  /*03d0*/  IADD3 R9, PT, PT, R9, -0x1, RZ ;  /* 0xffffffff09097810 */ /* 0x000fca0007ffe0ff */
[----:B-1----:R-:W-:-:S04]  /*03e0*/  IMAD R3, R9, UR7, R0 ;  /* 0x0000000709037c24 */ /* 0x002fc8000f8e0200 */
[----:B--2---:R-:W-:-:S06]  /*03f0*/  IMAD.WIDE R2, R3, 0x4, R4 ;  /* 0x0000000403027825 */ /* 0x004fcc00078e0204 */
[----:B------:R-:W2:Y:S02]  /*0400*/  LDG.E R2, desc[UR4][R2.64] ;  /* 0x0000000402027981 */ /* 0x000ea4000c1e1900 */
[----:B--2---:R-:W-:-:S13]  /*0410*/  ISETP.NE.AND P1, PT, R2, RZ, PT ;  /* 0x000000ff0200720c */ /* 0x004fda0003f25270 */
[----:B------:R-:W-:Y:S05]  /*0420*/  @!P1 BRA `(.L_x_25) ;  /* 0xfffffffc00d89947 */ /* 0x000fea000383ffff */
[----:B------:R-:W-:Y:S05]  /*0430*/  BSYNC.RELIABLE B2 ;  /* 0x0000000000027941 */ /* 0x000fea0003800100 */
.L_x_24:
[----:B------:R3:W-:Y:S01]  /*0440*/  STG.E desc[UR4][R12.64], R9 ;  /* 0x000000090c007986 */ /* 0x0007e2000c101904 */
[----:B------:R-:W-:-:S07]  /*0450*/  IMAD.MOV.U32 R6, RZ, RZ, R9 ;  /* 0x000000ffff067224 */ /* 0x000fce00078e0009 */
.L_x_23:
[----:B-1----:R-:W-:Y:S05]  /*0460*/  BSYNC.RECONVERGENT B1 ;  /* 0x0000000000017941 */ /* 0x002fea0003800200 */
.L_x_22:
[----:B------:R-:W-:Y:S05]  /*0470*/  @P0 BRA `(.L_x_26) ;  /* 0xfffffffc00800947 */ /* 0x000fea000383ffff */
[----:B------:R-:W-:Y:S05]  /*0480*/  EXIT ;  /* 0x000000000000794d */ /* 0x000fea0003800000 */
.L_x_21:
[----:B-1----:R0:W5:Y:S01]  /*0490*/  LDG.E R7, desc[UR4][R12.64] ;  /* 0x000000040c077981 */ /* 0x002162000c1e1900 */
[----:B------:R-:W-:Y:S01]  /*04a0*/  LOP3.LUT R2, R4, 0x7, RZ, 0xc0, !PT ;  /* 0x0000000704027812 */ /* 0x000fe200078ec0ff */
[----:B------:R-:W-:-:S03]  /*04b0*/  HFMA2 R5, -RZ, RZ, 0, 0 ;  /* 0x00000000ff057431 */ /* 0x000fc600000001ff */
[----:B------:R-:W-:-:S04]  /*04c0*/  IADD3 R3, PT, PT, R2, -0x1, RZ ;  /* 0xffffffff02037810 */ /* 0x000fc80007ffe0ff */
[----:B------:R-:W-:Y:S02]  /*04d0*/  ISETP.GE.U32.AND P0, PT, R3, 0x3, PT ;  /* 0x000000030300780c */ /* 0x000fe40003f06070 */
[C---:B------:R-:W-:Y:S02]  /*04e0*/  LOP3.LUT R3, R4.reuse, 0x7ffffff8, RZ, 0xc0, !PT ;  /* 0x7ffffff804037812 */ /* 0x040fe400078ec0ff */
[----:B------:R-:W-:-:S03]  /*04f0*/  LOP3.LUT R4, R4, 0x3, RZ, 0xc0, !PT ;  /* 0x0000000304047812 */ /* 0x000fc600078ec0ff */
[----:B0-----:R-:W-:-:S07]  /*0500*/  IMAD.MOV R6, RZ, RZ, -R3 ;  /* 0x000000ffff067224 */ /* 0x001fce00078e0a03 */
.L_x_35:
[----:B0-----:R-:W0:Y:S01]  /*0510*/  LDC.64 R8, c[0x0][0x388] ;  /* 0x0000e200ff087b82 */ /* 0x001e220000000a00 */
[----:B-1----:R-:W1:Y:S01]  /*0520*/  LDCU UR7, c[0x0][0x394] ;  /* 0x00007280ff0777ac */ /* 0x002e620008000800 */
[----:B0-----:R-:W-:-:S06]  /*0530*/  IMAD.WIDE.U32 R8, R5, 0x4, R8 ;  /* 0x0000000405087825 */ /* 0x001fcc00078e0008 */
[----:B------:R-:W2:Y:S01]  /*0540*/  LDG.E R8, desc[UR4][R8.64] ;  /* 0x0000000408087981 */ /* 0x000ea2000c1e1900 */
[----:B------:R-:W-:Y:S01]  /*0550*/  BSSY.RECONVERGENT B0, `(.L_x_27) ;  /* 0x0000097000007945 */ /* 0x000fe20003800200 */
[----:B--2--5:R-:W-:-:S13]  /*0560*/  ISETP.NE.AND P1, PT, R8, R7, PT ;  /* 0x000000070800720c */ /* 0x024fda0003f25270 */
[----:B-1----:R-:W-:Y:S05]  /*0570*/  @P1 BRA `(.L_x_28) ;  /* 0x0000000800501947 */ /* 0x002fea0003800000 */
[----:B------:R-:W-:Y:S02]  /*0580*/  ISETP.NE.AND P1, PT, R7, -0x1, PT ;  /* 0xffffffff0700780c */ /* 0x000fe40003f25270 */
[----:B------:R-:W-:-:S11]  /*0590*/  MOV R7, 0xffffffff ;  /* 0xffffffff00077802 */ /* 0x000fd60000000f00 */
[----:B------:R-:W-:Y:S05]  /*05a0*/  @!P1 BRA `(.L_x_28) ;  /* 0x0000000800449947 */ /* 0x000fea0003800000 */
[----:B------:R-:W0:Y:S01]  /*05b0*/  LDC R7, c[0x0][0x390] ;  /* 0x0000e400ff077b82 */ /* 0x000e220000000800 */
[----:B------:R-:W-:Y:S01]  /*05c0*/  HFMA2 R10, -RZ, RZ, 0, 0 ;  /* 0x00000000ff0a7431 */ /* 0x000fe200000001ff */
[----:B0-----:R-:W-:-:S13]  /*05d0*/  ISETP.GE.U32.AND P1, PT, R7, 0x8, PT ;  /* 0x000000080700780c */ /* 0x001fda0003f26070 */
[----:B------:R-:W-:Y:S05]  /*05e0*/  @!P1 BRA `(.L_x_29) ;  /* 0x0000000000ec9947 */ /* 0x000fea0003800000 */
[----:B------:R-:W-:Y:S01]  /*05f0*/  IMAD.MOV.U32 R9, RZ, RZ, R5 ;  /* 0x000000ffff097224 */ /* 0x000fe200078e0005 */
[----:B------:R-:W-:Y:S02]  /*0600*/  MOV R8, R0 ;  /* 0x0000000000087202 */ /* 0x000fe40000000f00 */
[----:B------:R-:W-:-:S07]  /*0610*/  MOV R11, R6 ;  /* 0x00000006000b7202 */ /* 0x000fce0000000f00 */
.L_x_30:
[----:B-1----:R-:W0:Y:S08]  /*0620*/  LDC.64 R20, c[0x0][0x380] ;  /* 0x0000e000ff147b82 */ /* 0x002e300000000a00 */
[----:B------:R-:W1:Y:S01]  /*0630*/  LDC R10, c[0x0][0x394] ;  /* 0x0000e500ff0a7b82 */ /* 0x000e620000000800 */
[----:B0-----:R-:W-:-:S04]  /*0640*/  IMAD.WIDE R14, R9, 0x4, R20 ;  /* 0x00000004090e7825 */ /* 0x001fc800078e0214 */
[----:B------:R-:W-:Y:S01]  /*0650*/  IMAD.WIDE R20, R8, 0x4, R20 ;  /* 0x0000000408147825 */ /* 0x000fe200078e0214 */
[----:B------:R-:W2:Y:S04]  /*0660*/  LDG.E R16, desc[UR4][R14.64] ;  /* 0x000000040e107981 */ /* 0x000ea8000c1e1900 */
[----:B------:R-:W2:Y:S01]  /*0670*/  LDG.E R17, desc[UR4][R20.64] ;  /* 0x0000000414117981 */ /* 0x000ea2000c1e1900 */
[----:B-1----:R-:W-:Y:S01]  /*0680*/  IMAD.WIDE R24, R10, 0x4, R14 ;  /* 0x000000040a187825 */ /* 0x002fe200078e020e */
[----:B--2---:R-:W-:-:S03]  /*0690*/  LOP3.LUT R27, R17, R16, RZ, 0x3c, !PT ;  /* 0x00000010111b7212 */ /* 0x004fc600078e3cff */
[C---:B------:R-:W-:Y:S02]  /*06a0*/  IMAD.WIDE R16, R10.reuse, 0x4, R20 ;  /* 0x000000040a107825 */ /* 0x040fe400078e0214 */
[----:B------:R0:W-:Y:S04]  /*06b0*/  STG.E desc[UR4][R20.64], R27 ;  /* 0x0000001b14007986 */ /* 0x0001e8000c101904 */
[----:B------:R-:W2:Y:S04]  /*06c0*/  LDG.E R18, desc[UR4][R24.64] ;  /* 0x0000000418127981 */ /* 0x000ea8000c1e1900 */
[----:B------:R-:W2:Y:S01]  /*06d0*/  LDG.E R19, desc[UR4][R16.64] ;  /* 0x0000000410137981 */ /* 0x000ea2000c1e1900 */
[----:B------:R-:W-:Y:S01]  /*06e0*/  IMAD.WIDE R14, R10, 0x4, R16 ;  /* 0x000000040a0e7825 */ /* 0x000fe200078e0210 */
[----:B--2---:R-:W-:-:S03]  /*06f0*/  LOP3.LUT R29, R19, R18, RZ, 0x3c, !PT ;  /* 0x00000012131d7212 */ /* 0x004fc600078e3cff */
[C---:B------:R-:W-:Y:S02]  /*0700*/  IMAD.WIDE R18, R10.reuse, 0x4, R24 ;  /* 0x000000040a127825 */ /* 0x040fe400078e0218 */
[----:B------:R1:W-:Y:S04]  /*0710*/  STG.E desc[UR4][R16.64], R29 ;  /* 0x0000001d10007986 */ /* 0x0003e8000c101904 */
[----:B------:R-:W2:Y:S04]  /*0720*/  LDG.E R22, desc[UR4][R18.64] ;  /* 0x0000000412167981 */ /* 0x000ea8000c1e1900 */
[----:B------:R-:W2:Y:S01]  /*0730*/  LDG.E R23, desc[UR4][R14.64] ;  /* 0x000000040e177981 */ /* 0x000ea2000c1e1900 */
[----:B0-----:R-:W-:Y:S01]  /*0740*/  IMAD.WIDE R20, R10, 0x4, R14 ;  /* 0x000000040a147825 */ /* 0x001fe200078e020e */
[----:B--2---:R-:W-:-:S03]  /*0750*/  LOP3.LUT R26, R23, R22, RZ, 0x3c, !PT ;  /* 0x00000016171a7212 */ /* 0x004fc600078e3cff */
[C---:B------:R-:W-:Y:S02]  /*0760*/  IMAD.WIDE R22, R10.reuse, 0x4, R18 ;  /* 0x000000040a167825 */ /* 0x040fe400078e0212 */
[----:B------:R0:W-:Y:S04]  /*0770*/  STG.E desc[UR4][R14.64], R26 ;  /* 0x0000001a0e007986 */ /* 0x0001e8000c101904 */
        /* <DEDUP_REMOVED lines=26> */
[----:B------:R-:W-:Y:S01]  /*0920*/  VIADD R11, R11, 0x8 ;  /* 0x000000080b0b7836 */ /* 0x000fe20000000000 */
[----:B------:R-:W-:-:S02]  /*0930*/  LEA R8, R10, R8, 0x3 ;  /* 0x000000080a087211 */ /* 0x000fc400078e18ff */
[----:B------:R-:W-:Y:S02]  /*0940*/  LEA R9, R10, R9, 0x3 ;  /* 0x000000090a097211 */ /* 0x000fe400078e18ff */
[----:B------:R-:W-:Y:S02]  /*0950*/  ISETP.NE.AND P1, PT, R11, RZ, PT ;  /* 0x000000ff0b00720c */ /* 0x000fe40003f25270 */
[----:B--2---:R-:W-:-:S05]  /*0960*/  LOP3.LUT R19, R19, R24, RZ, 0x3c, !PT ;  /* 0x0000001813137212 */ /* 0x004fca00078e3cff */
[----:B------:R1:W-:Y:S06]  /*0970*/  STG.E desc[UR4][R16.64], R19 ;  /* 0x0000001310007986 */ /* 0x0003ec000c101904 */
[----:B------:R-:W-:Y:S05]  /*0980*/  @P1 BRA `(.L_x_30) ;  /* 0xfffffffc00241947 */ /* 0x000fea000383ffff */
[----:B------:R-:W-:-:S07]  /*0990*/  IMAD.MOV.U32 R10, RZ, RZ, R3 ;  /* 0x000000ffff0a7224 */ /* 0x000fce00078e0003 */
.L_x_29:
[----:B------:R-:W-:-:S13]  /*09a0*/  ISETP.NE.AND P1, PT, R2, RZ, PT ;  /* 0x000000ff0200720c */ /* 0x000fda0003f25270 */
[----:B------:R-:W-:Y:S05]  /*09b0*/  @!P1 BRA `(.L_x_31) ;  /* 0x0000000000f49947 */ /* 0x000fea0003800000 */
[----:B------:R-:W-:Y:S01]  /*09c0*/  ISETP.NE.AND P1, PT, R4, RZ, PT ;  /* 0x000000ff0400720c */ /* 0x000fe20003f25270 */
[----:B------:R-:W-:-:S12]  /*09d0*/  @!P0 BRA `(.L_x_32) ;  /* 0x0000000000748947 */ /* 0x000fd80003800000 */
[----:B------:R-:W0:Y:S08]  /*09e0*/  LDC R11, c[0x0][0x394] ;  /* 0x0000e500ff0b7b82 */ /* 0x000e300000000800 */
[----:B-1----:R-:W1:Y:S01]  /*09f0*/  LDC.64 R16, c[0x0][0x380] ;  /* 0x0000e000ff107b82 */ /* 0x002e620000000a00 */
[CC--:B0-----:R-:W-:Y:S02]  /*0a00*/  IMAD R19, R10.reuse, R11.reuse, R5 ;  /* 0x0000000b0a137224 */ /* 0x0c1fe400078e0205 */
[----:B------:R-:W-:-:S02]  /*0a10*/  IMAD R9, R10, R11, R0 ;  /* 0x0000000b0a097224 */ /* 0x000fc400078e0200 */
[----:B-1----:R-:W-:-:S04]  /*0a20*/  IMAD.WIDE R18, R19, 0x4, R16 ;  /* 0x0000000413127825 */ /* 0x002fc800078e0210 */
[----:B------:R-:W-:Y:S01]  /*0a30*/  IMAD.WIDE R16, R9, 0x4, R16 ;  /* 0x0000000409107825 */ /* 0x000fe200078e0210 */
        /* <DEDUP_REMOVED lines=12> */
[----:B------:R-:W3:Y:S04]  /*0b00*/  LDG.E R18, desc[UR4][R22.64] ;  /* 0x0000000416127981 */ /* 0x000ee8000c1e1900 */
[----:B------:R-:W3:Y:S01]  /*0b10*/  LDG.E R19, desc[UR4][R14.64] ;  /* 0x000000040e137981 */ /* 0x000ee2000c1e1900 */
[----:B0-----:R-:W-:Y:S01]  /*0b20*/  IMAD.WIDE R16, R11, 0x4, R14 ;  /* 0x000000040b107825 */ /* 0x001fe200078e020e */
[----:B---3--:R-:W-:-:S03]  /*0b30*/  LOP3.LUT R29, R19, R18, RZ, 0x3c, !PT ;  /* 0x00000012131d7212 */ /* 0x008fc600078e3cff */
[----:B------:R-:W-:Y:S02]  /*0b40*/  IMAD.WIDE R18, R11, 0x4, R22 ;  /* 0x000000040b127825 */ /* 0x000fe400078e0216 */
[----:B------:R2:W-:Y:S04]  /*0b50*/  STG.E desc[UR4][R14.64], R29 ;  /* 0x0000001d0e007986 */ /* 0x0005e8000c101904 */
[----:B------:R-:W3:Y:S04]  /*0b60*/  LDG.E R18, desc[UR4][R18.64] ;  /* 0x0000000412127981 */ /* 0x000ee8000c1e1900 */
[----:B------:R-:W3:Y:S01]  /*0b70*/  LDG.E R11, desc[UR4][R16.64] ;  /* 0x00000004100b7981 */ /* 0x000ee2000c1e1900 */
[----:B------:R-:W-:-:S02]  /*0b80*/  IADD3 R10, PT, PT, R10, 0x4, RZ ;  /* 0x000000040a0a7810 */ /* 0x000fc40007ffe0ff */
[----:B---3--:R-:W-:-:S05]  /*0b90*/  LOP3.LUT R11, R11, R18, RZ, 0x3c, !PT ;  /* 0x000000120b0b7212 */ /* 0x008fca00078e3cff */
[----:B------:R2:W-:Y:S02]  /*0ba0*/  STG.E desc[UR4][R16.64], R11 ;  /* 0x0000000b10007986 */ /* 0x0005e4000c101904 */
.L_x_32:
[----:B------:R-:W-:Y:S05]  /*0bb0*/  @!P1 BRA `(.L_x_31) ;  /* 0x0000000000749947 */ /* 0x000fea0003800000 */
[----:B------:R-:W-:-:S13]  /*0bc0*/  ISETP.NE.AND P1, PT, R4, 0x1, PT ;  /* 0x000000010400780c */ /* 0x000fda0003f25270 */
[----:B--2---:R-:W0:Y:S08]  /*0bd0*/  @P1 LDC R11, c[0x0][0x394] ;  /* 0x0000e500ff0b1b82 */ /* 0x004e300000000800 */
[----:B-1----:R-:W1:Y:S01]  /*0be0*/  @P1 LDC.64 R14, c[0x0][0x380] ;  /* 0x0000e000ff0e1b82 */ /* 0x002e620000000a00 */
[CC--:B0-----:R-:W-:Y:S02]  /*0bf0*/  @P1 IMAD R17, R10.reuse, R11.reuse, R5 ;  /* 0x0000000b0a111224 */ /* 0x0c1fe400078e0205 */
[----:B------:R-:W-:-:S02]  /*0c00*/  @P1 IMAD R9, R10, R11, R0 ;  /* 0x0000000b0a091224 */ /* 0x000fc400078e0200 */
[----:B-1----:R-:W-:-:S04]  /*0c10*/  @P1 IMAD.WIDE R16, R17, 0x4, R14 ;  /* 0x0000000411101825 */ /* 0x002fc800078e020e */
[----:B------:R-:W-:Y:S01]  /*0c20*/  @P1 IMAD.WIDE R14, R9, 0x4, R14 ;  /* 0x00000004090e1825 */ /* 0x000fe200078e020e */
[----:B------:R-:W2:Y:S04]  /*0c30*/  @P1 LDG.E R8, desc[UR4][R16.64] ;  /* 0x0000000410081981 */ /* 0x000ea8000c1e1900 */
[----:B------:R-:W2:Y:S01]  /*0c40*/  @P1 LDG.E R9, desc[UR4][R14.64] ;  /* 0x000000040e091981 */ /* 0x000ea2000c1e1900 */
[----:B------:R-:W-:Y:S01]  /*0c50*/  @P1 IMAD.WIDE R20, R11, 0x4, R16 ;  /* 0x000000040b141825 */ /* 0x000fe200078e0210 */
[----:B------:R-:W-:-:S13]  /*0c60*/  LOP3.LUT P2, RZ, R7, 0x1, RZ, 0xc0, !PT ;  /* 0x0000000107ff7812 */ /* 0x000fda000784c0ff */
[----:B------:R-:W0:Y:S08]  /*0c70*/  @P2 LDC R25, c[0x0][0x394] ;  /* 0x0000e500ff192b82 */ /* 0x000e300000000800 */
[----:B------:R-:W1:Y:S01]  /*0c80*/  @P2 LDC.64 R18, c[0x0][0x380] ;  /* 0x0000e000ff122b82 */ /* 0x000e620000000a00 */
[----:B--2---:R-:W-:Y:S01]  /*0c90*/  @P1 LOP3.LUT R23, R9, R8, RZ, 0x3c, !PT ;  /* 0x0000000809171212 */ /* 0x004fe200078e3cff */
[----:B------:R-:W-:-:S04]  /*0ca0*/  @P1 IMAD.WIDE R8, R11, 0x4, R14 ;  /* 0x000000040b081825 */ /* 0x000fc800078e020e */
[----:B------:R2:W-:Y:S04]  /*0cb0*/  @P1 STG.E desc[UR4][R14.64], R23 ;  /* 0x000000170e001986 */ /* 0x0005e8000c101904 */
[----:B------:R-:W3:Y:S04]  /*0cc0*/  @P1 LDG.E R20, desc[UR4][R20.64] ;  /* 0x0000000414141981 */ /* 0x000ee8000c1e1900 */
[----:B------:R-:W3:Y:S01]  /*0cd0*/  @P1 LDG.E R11, desc[UR4][R8.64] ;  /* 0x00000004080b1981 */ /* 0x000ee2000c1e1900 */
[----:B------:R-:W-:-:S05]  /*0ce0*/  @P1 IADD3 R10, PT, PT, R10, 0x2, RZ ;  /* 0x000000020a0a1810 */ /* 0x000fca0007ffe0ff */
[CC--:B0-----:R-:W-:Y:S02]  /*0cf0*/  @P2 IMAD R17, R10.reuse, R25.reuse, R5 ;  /* 0x000000190a112224 */ /* 0x0c1fe400078e0205 */
[----:B------:R-:W-:Y:S01]  /*0d00*/  @P2 IMAD R25, R10, R25, R0 ;  /* 0x000000190a192224 */ /* 0x000fe200078e0200 */
[----:B---3--:R-:W-:Y:S01]  /*0d10*/  @P1 LOP3.LUT R7, R11, R20, RZ, 0x3c, !PT ;  /* 0x000000140b071212 */ /* 0x008fe200078e3cff */
[----:B-1----:R-:W-:-:S04]  /*0d20*/  @P2 IMAD.WIDE R10, R17, 0x4, R18 ;  /* 0x00000004110a2825 */ /* 0x002fc800078e0212 */
[----:B------:R-:W-:Y:S01]  /*0d30*/  @P2 IMAD.WIDE R18, R25, 0x4, R18 ;  /* 0x0000000419122825 */ /* 0x000fe200078e0212 */
[----:B------:R0:W-:Y:S04]  /*0d40*/  @P1 STG.E desc[UR4][R8.64], R7 ;  /* 0x0000000708001986 */ /* 0x0001e8000c101904 */
[----:B------:R-:W3:Y:S04]  /*0d50*/  @P2 LDG.E R10, desc[UR4][R10.64] ;  /* 0x000000040a0a2981 */ /* 0x000ee8000c1e1900 */
[----:B--2---:R-:W3:Y:S02]  /*0d60*/  @P2 LDG.E R15, desc[UR4][R18.64] ;  /* 0x00000004120f2981 */ /* 0x004ee4000c1e1900 */
[----:B---3--:R-:W-:-:S05]  /*0d70*/  @P2 LOP3.LUT R15, R15, R10, RZ, 0x3c, !PT ;  /* 0x0000000a0f0f2212 */ /* 0x008fca00078e3cff */
[----:B------:R0:W-:Y:S02]  /*0d80*/  @P2 STG.E desc[UR4][R18.64], R15 ;  /* 0x0000000f12002986 */ /* 0x0001e4000c101904 */
.L_x_31:
[----:B0-----:R-:W-:Y:S01]  /*0d90*/  IMAD.MOV.U32 R7, RZ, RZ, -0x1 ;  /* 0xffffffffff077424 */ /* 0x001fe200078e00ff */
[----:B--2---:R-:W0:Y:S01]  /*0da0*/  LDC.64 R10, c[0x0][0x380] ;  /* 0x0000e000ff0a7b82 */ /* 0x004e220000000a00 */
[----:B------:R-:W1:Y:S01]  /*0db0*/  LDCU UR6, c[0x0][0x390] ;  /* 0x00007200ff0677ac */ /* 0x000e620008000800 */
[----:B------:R-:W-:Y:S02]  /*0dc0*/  BSSY.RELIABLE B1, `(.L_x_33) ;  /* 0x000000d000017945 */ /* 0x000fe40003800100 */
[----:B------:R2:W-:Y:S02]  /*0dd0*/  STG.E desc[UR4][R12.64], R7 ;  /* 0x000000070c007986 */ /* 0x0005e4000c101904 */
[----:B-12---:R-:W-:-:S07]  /*0de0*/  MOV R15, UR6 ;  /* 0x00000006000f7c02 */ /* 0x006fce0008000f00 */
.L_x_34:
[----:B------:R-:W-:Y:S02]  /*0df0*/  ISETP.GE.AND P1, PT, R15, 0x1, PT ;  /* 0x000000010f00780c */ /* 0x000fe40003f26270 */
[----:B------:R-:W-:-:S11]  /*0e00*/  MOV R7, 0xffffffff ;  /* 0xffffffff00077802 */ /* 0x000fd60000000f00 */
[----:B------:R-:W-:Y:S05]  /*0e10*/  @!P1 BREAK.RELIABLE B1 ;  /* 0x0000000000019942 */ /* 0x000fea0003800100 */
[----:B------:R-:W-:Y:S05]  /*0e20*/  @!P1 BRA `(.L_x_28) ;  /* 0x0000000000249947 */ /* 0x000fea0003800000 */
[----:B------:R-:W-:-:S04]  /*0e30*/  VIADD R15, R15, 0xffffffff ;  /* 0xffffffff0f0f7836 */ /* 0x000fc80000000000 */
[----:B------:R-:W-:-:S04]  /*0e40*/  IMAD R9, R15, UR7, R0 ;  /* 0x000000070f097c24 */ /* 0x000fc8000f8e0200 */
[----:B0-----:R-:W-:-:S06]  /*0e50*/  IMAD.WIDE R8, R9, 0x4, R10 ;  /* 0x0000000409087825 */ /* 0x001fcc00078e020a */
[----:B------:R-:W2:Y:S02]  /*0e60*/  LDG.E R8, desc[UR4][R8.64] ;  /* 0x0000000408087981 */ /* 0x000ea4000c1e1900 */
[----:B--2---:R-:W-:-:S13]  /*0e70*/  ISETP.NE.AND P1, PT, R8, RZ, PT ;  /* 0x000000ff0800720c */ /* 0x004fda0003f25270 */
[----:B------:R-:W-:Y:S05]  /*0e80*/  @!P1 BRA `(.L_x_34) ;  /* 0xfffffffc00d89947 */ /* 0x000fea000383ffff */
[----:B------:R-:W-:Y:S05]  /*0e90*/  BSYNC.RELIABLE B1 ;  /* 0x0000000000017941 */ /* 0x000fea0003800100 */
.L_x_33:
[----:B------:R1:W-:Y:S01]  /*0ea0*/  STG.E desc[UR4][R12.64], R15 ;  /* 0x0000000f0c007986 */ /* 0x0003e2000c101904 */
[----:B------:R-:W-:-:S07]  /*0eb0*/  MOV R7, R15 ;  /* 0x0000000f00077202 */ /* 0x000fce0000000f00 */
.L_x_28:
[----:B------:R-:W-:Y:S05]  /*0ec0*/  BSYNC.RECONVERGENT B0 ;  /* 0x0000000000007941 */ /* 0x000fea0003800200 */
.L_x_27:
[----:B------:R-:W-:Y:S05]  /*0ed0*/  WARPSYNC.ALL ;  /* 0x0000000000007948 */ /* 0x000fea0003800000 */
[----:B------:R-:W-:-:S04]  /*0ee0*/  IADD3 R5, PT, PT, R5, 0x1, RZ ;  /* 0x0000000105057810 */ /* 0x000fc80007ffe0ff */
[----:B------:R-:W-:-:S13]  /*0ef0*/  ISETP.NE.AND P1, PT, R5, R0, PT ;  /* 0x000000000500720c */ /* 0x000fda0003f25270 */
[----:B------:R-:W-:Y:S05]  /*0f00*/  @!P1 EXIT ;  /* 0x000000000000994d */ /* 0x000fea0003800000 */
[----:B------:R-:W-:Y:S05]  /*0f10*/  BRA `(.L_x_35) ;  /* 0xfffffff4007c7947 */ /* 0x000fea000383ffff */
.L_x_36:
        /* <DEDUP_REMOVED lines=14> */
.L_x_89:


//--------------------- .text._Z22boundary_matrix_kernelPKiPiii --------------------------
	.section	.text._Z22boundary_matrix_kernelPKiPiii,"ax",@progbits
	.align	128
        .global         _Z22boundary_matrix_kernelPKiPiii
        .type           _Z22boundary_matrix_kernelPKiPiii,@function
        .size           _Z22boundary_matrix_kernelPKiPiii,(.L_x_90 - _Z22boundary_matrix_kernelPKiPiii)
        .other          _Z22boundary_matrix_kernelPKiPiii,@"STO_CUDA_ENTRY STV_DEFAULT"
_Z22boundary_matrix_kernelPKiPiii:
.text._Z22boundary_matrix_kernelPKiPiii:
[----:B------:R-:W0:Y:S01]  /*0000*/  LDC R1, c[0x0][0x37c] ;  /* 0x0000df00ff017b82 */ /* 0x000e220000000800 */
[----:B------:R-:W1:Y:S07]  /*0010*/  S2R R0, SR_TID.X ;  /* 0x0000000000007919 */ /* 0x000e6e0000002100 */
[----:B------:R-:W1:Y:S01]  /*0020*/  S2UR UR4, SR_CTAID.X ;  /* 0x00000000000479c3 */ /* 0x000e620000002500 */
[----:B0-----:R-:W-:-:S07]  /*0030*/  VIADD R1, R1, 0xffffffe0 ;  /* 0xffffffe001017836 */ /* 0x001fce0000000000 */
[----:B------:R-:W1:Y:S08]  /*0040*/  LDC R9, c[0x0][0x360] ;  /* 0x0000d800ff097b82 */ /* 0x000e700000000800 */
[----:B------:R-:W0:Y:S01]  /*0050*/  LDC.64 R2, c[0x0][0x390] ;  /* 0x0000e400ff027b82 */ /* 0x000e220000000a00 */
[----:B-1----:R-:W-:Y:S01]  /*0060*/  IMAD R9, R9, UR4, R0 ;  /* 0x0000000409097c24 */ /* 0x002fe2000f8e0200 */
[----:B0-----:R-:W-:-:S04]  /*0070*/  ISETP.GE.AND P0, PT, R3, RZ, PT ;  /* 0x000000ff0300720c */ /* 0x001fc80003f06270 */
[----:B------:R-:W-:-:S13]  /*0080*/  ISETP.GE.OR P0, PT, R9, R2, !P0 ;  /* 0x000000020900720c */ /* 0x000fda0004706670 */
[----:B------:R-:W-:Y:S05]  /*0090*/  @P0 EXIT ;  /* 0x000000000000094d */ /* 0x000fea0003800000 */
[----:B------:R-:W-:Y:S01]  /*00a0*/  ISETP.GE.AND P0, PT, R2, 0x1, PT ;  /* 0x000000010200780c */ /* 0x000fe20003f06270 */
[----:B------:R-:W0:Y:S01]  /*00b0*/  LDCU.64 UR4, c[0x0][0x358] ;  /* 0x00006b00ff0477ac */ /* 0x000e220008000a00 */
[----:B------:R-:W-:Y:S02]  /*00c0*/  VIADD R5, R3, 0x1 ;  /* 0x0000000103057836 */ /* 0x000fe40000000000 */
[----:B------:R-:W-:-:S09]  /*00d0*/  IMAD R0, R9, R3, R9 ;  /* 0x0000000309007224 */ /* 0x000fd200078e0209 */
[----:B------:R-:W-:Y:S05]  /*00e0*/  @!P0 BRA `(.L_x_37) ;  /* 0x0000001000e08947 */ /* 0x000fea0003800000 */
[----:B------:R-:W-:-:S13]  /*00f0*/  ISETP.NE.AND P0, PT, R3, RZ, PT ;  /* 0x000000ff0300720c */ /* 0x000fda0003f05270 */
[----:B------:R-:W1:Y:S01]  /*0100*/  @!P0 LDC.64 R2, c[0x0][0x388] ;  /* 0x0000e200ff028b82 */ /* 0x000e620000000a00 */
[----:B------:R-:W-:Y:S01]  /*0110*/  @!P0 MOV R7, 0x1 ;  /* 0x0000000100078802 */ /* 0x000fe20000000f00 */
[----:B-1----:R-:W-:-:S05]  /*0120*/  @!P0 IMAD.WIDE R2, R9, 0x4, R2 ;  /* 0x0000000409028825 */ /* 0x002fca00078e0202 */
[----:B0-----:R0:W-:Y:S01]  /*0130*/  @!P0 STG.E desc[UR4][R2.64], R7 ;  /* 0x0000000702008986 */ /* 0x0011e2000c101904 */
[----:B------:R-:W-:Y:S05]  /*0140*/  @!P0 EXIT ;  /* 0x000000000000894d */ /* 0x000fea0003800000 */
[----:B0-----:R-:W0:Y:S01]  /*0150*/  LDC.64 R2, c[0x0][0x380] ;  /* 0x0000e000ff027b82 */ /* 0x001e220000000a00 */
[C---:B------:R-:W-:Y:S02]  /*0160*/  LOP3.LUT R14, R5.reuse, 0x7, RZ, 0xc0, !PT ;  /* 0x00000007050e7812 */ /* 0x040fe400078ec0ff */
[----:B------:R-:W-:-:S03]  /*0170*/  LOP3.LUT R15, R5, 0xf, RZ, 0xc0, !PT ;  /* 0x0000000f050f7812 */ /* 0x000fc600078ec0ff */
[----:B------:R-:W-:Y:S02]  /*0180*/  VIADD R6, R14, 0xffffffff ;  /* 0xffffffff0e067836 */ /* 0x000fe40000000000 */
[----:B------:R-:W-:-:S03]  /*0190*/  VIADD R4, R15, 0xffffffff ;  /* 0xffffffff0f047836 */ /* 0x000fc60000000000 */
[----:B------:R-:W-:Y:S02]  /*01a0*/  ISETP.GE.U32.AND P2, PT, R6, 0x3, PT ;  /* 0x000000030600780c */ /* 0x000fe40003f46070 */
[----:B------:R-:W-:Y:S01]  /*01b0*/  ISETP.GE.U32.AND P1, PT, R4, 0x7, PT ;  /* 0x000000070400780c */ /* 0x000fe20003f26070 */
[----:B------:R-:W-:Y:S01]  /*01c0*/  IMAD.MOV.U32 R4, RZ, RZ, RZ ;  /* 0x000000ffff047224 */ /* 0x000fe200078e00ff */
[C---:B------:R-:W-:Y:S02]  /*01d0*/  LOP3.LUT R6, R5.reuse, 0xfffffff0, RZ, 0xc0, !PT ;  /* 0xfffffff005067812 */ /* 0x040fe400078ec0ff */
[----:B------:R-:W-:Y:S01]  /*01e0*/  LOP3.LUT R5, R5, 0x3, RZ, 0xc0, !PT ;  /* 0x0000000305057812 */ /* 0x000fe200078ec0ff */
[----:B0-----:R-:W-:-:S03]  /*01f0*/  IMAD.WIDE R2, R0, 0x4, R2 ;  /* 0x0000000400027825 */ /* 0x001fc600078e0202 */
[----:B------:R-:W-:-:S04]  /*0200*/  IADD3 R8, P0, PT, R2, 0x20, RZ ;  /* 0x0000002002087810 */ /* 0x000fc80007f1e0ff */
[----:B------:R-:W-:-:S09]  /*0210*/  IADD3.X R7, PT, PT, RZ, R3, RZ, P0, !PT ;  /* 0x00000003ff077210 */ /* 0x000fd200007fe4ff */
.L_x_50:
[----:B0-----:R-:W0:Y:S01]  /*0220*/  LDCU UR6, c[0x0][0x394] ;  /* 0x00007280ff0677ac */ /* 0x001e220008000800 */
[----:B------:R-:W-:Y:S01]  /*0230*/  CS2R R10, SRZ ;  /* 0x00000000000a7805 */ /* 0x000fe2000001ff00 */
[----:B0-----:R-:W-:-:S09]  /*0240*/  UISETP.GE.U32.AND UP0, UPT, UR6, 0xf, UPT ;  /* 0x0000000f0600788c */ /* 0x001fd2000bf06070 */
[----:B------:R-:W-:Y:S05]  /*0250*/  BRA.U !UP0, `(.L_x_38) ;  /* 0x0000000908047547 */ /* 0x000fea000b800000 */
[----:B------:R-:W-:Y:S02]  /*0260*/  HFMA2 R13, -RZ, RZ, 0, 0 ;  /* 0x00000000ff0d7431 */ /* 0x000fe400000001ff */
[----:B------:R-:W-:Y:S01]  /*0270*/  IMAD.MOV R12, RZ, RZ, -R4 ;  /* 0x000000ffff0c7224 */ /* 0x000fe200078e0a04 */
[----:B------:R-:W-:Y:S01]  /*0280*/  MOV R11, R0 ;  /* 0x00000000000b7202 */ /* 0x000fe20000000f00 */
[----:B------:R-:W-:Y:S02]  /*0290*/  IMAD.MOV.U32 R24, RZ, RZ, R8 ;  /* 0x000000ffff187224 */ /* 0x000fe400078e0008 */
[----:B------:R-:W-:Y:S02]  /*02a0*/  IMAD.MOV.U32 R25, RZ, RZ, R7 ;  /* 0x000000ffff197224 */ /* 0x000fe400078e0007 */
[----:B------:R-:W-:-:S07]  /*02b0*/  IMAD.MOV.U32 R10, RZ, RZ, RZ ;  /* 0x000000ffff0a7224 */ /* 0x000fce00078e00ff */
.L_x_39:
[----:B------:R-:W-:-:S13]  /*02c0*/  ISETP.NE.AND P0, PT, R12, RZ, PT ;  /* 0x000000ff0c00720c */ /* 0x000fda0003f05270 */
[----:B------:R-:W0:Y:S02]  /*02d0*/  @P0 LDC.64 R2, c[0x0][0x380] ;  /* 0x0000e000ff020b82 */ /* 0x000e240000000a00 */
[----:B0-----:R-:W-:-:S05]  /*02e0*/  @P0 IMAD.WIDE R2, R11, 0x4, R2 ;  /* 0x000000040b020825 */ /* 0x001fca00078e0202 */
[----:B------:R0:W2:Y:S01]  /*02f0*/  @P0 LDG.E R21, desc[UR4][R2.64] ;  /* 0x0000000402150981 */ /* 0x0000a2000c1e1900 */
[C---:B------:R-:W-:Y:S02]  /*0300*/  VIADD R17, R13.reuse, 0x1 ;  /* 0x000000010d117836 */ /* 0x040fe40000000000 */
[C---:B------:R-:W-:Y:S02]  /*0310*/  VIADD R19, R13.reuse, 0x3 ;  /* 0x000000030d137836 */ /* 0x040fe40000000000 */
[----:B------:R-:W-:Y:S01]  /*0320*/  VIADD R23, R13, 0x4 ;  /* 0x000000040d177836 */ /* 0x000fe20000000000 */
[-C--:B------:R-:W-:Y:S02]  /*0330*/  ISETP.NE.AND P6, PT, R17, R4.reuse, PT ;  /* 0x000000041100720c */ /* 0x080fe40003fc5270 */
[----:B------:R-:W-:Y:S02]  /*0340*/  IADD3 R17, PT, PT, R13, 0x2, RZ ;  /* 0x000000020d117810 */ /* 0x000fe40007ffe0ff */
[-C--:B------:R-:W-:Y:S01]  /*0350*/  ISETP.NE.AND P3, PT, R19, R4.reuse, PT ;  /* 0x000000041300720c */ /* 0x080fe20003f65270 */
[----:B0-----:R-:W-:Y:S01]  /*0360*/  IMAD.MOV.U32 R3, RZ, RZ, R25 ;  /* 0x000000ffff037224 */ /* 0x001fe200078e0019 */
[----:B------:R-:W-:-:S02]  /*0370*/  ISETP.NE.AND P5, PT, R17, R4, PT ;  /* 0x000000041100720c */ /* 0x000fc40003fa5270 */
[----:B------:R-:W-:Y:S01]  /*0380*/  ISETP.NE.AND P4, PT, R23, R4, PT ;  /* 0x000000041700720c */ /* 0x000fe20003f85270 */
[C---:B------:R-:W-:Y:S01]  /*0390*/  @P0 IMAD R22, R10.reuse, 0x4, R1 ;  /* 0x000000040a160824 */ /* 0x040fe200078e0201 */
[----:B------:R-:W-:Y:S01]  /*03a0*/  MOV R2, R24 ;  /* 0x0000001800027202 */ /* 0x000fe20000000f00 */
[----:B------:R-:W-:Y:S01]  /*03b0*/  VIADD R19, R13, 0x5 ;  /* 0x000000050d137836 */ /* 0x000fe20000000000 */
[----:B------:R-:W-:-:S03]  /*03c0*/  @P0 IADD3 R16, PT, PT, R10, 0x1, RZ ;  /* 0x000000010a100810 */ /* 0x000fc60007ffe0ff */
[----:B------:R-:W3:Y:S02]  /*03d0*/  @P6 LDG.E R17, desc[UR4][R2.64+-0x1c] ;  /* 0xffffe40402116981 */ /* 0x000ee4000c1e1900 */
[----:B------:R-:W-:Y:S02]  /*03e0*/  @P0 IMAD.MOV.U32 R10, RZ, RZ, R16 ;  /* 0x000000ffff0a0224 */ /* 0x000fe400078e0010 */
[----:B------:R-:W4:Y:S04]  /*03f0*/  @P5 LDG.E R18, desc[UR4][R2.64+-0x18] ;  /* 0xffffe80402125981 */ /* 0x000f28000c1e1900 */
[----:B------:R-:W5:Y:S04]  /*0400*/  @P3 LDG.E R20, desc[UR4][R2.64+-0x14] ;  /* 0xffffec0402143981 */ /* 0x000f68000c1e1900 */
[----:B--2---:R0:W-:Y:S01]  /*0410*/  @P0 STL [R22], R21 ;  /* 0x0000001516000387 */ /* 0x0041e20000100800 */
[----:B------:R-:W-:-:S03]  /*0420*/  ISETP.NE.AND P0, PT, R19, R4, PT ;  /* 0x000000041300720c */ /* 0x000fc60003f05270 */
[----:B------:R-:W2:Y:S10]  /*0430*/  @P4 LDG.E R19, desc[UR4][R2.64+-0x10] ;  /* 0xfffff00402134981 */ /* 0x000eb4000c1e1900 */
[----:B------:R-:W2:Y:S01]  /*0440*/  @P0 LDG.E R16, desc[UR4][R2.64+-0xc] ;  /* 0xfffff40402100981 */ /* 0x000ea2000c1e1900 */
[C---:B------:R-:W-:Y:S01]  /*0450*/  @P6 IADD3 R23, PT, PT, R10.reuse, 0x1, RZ ;  /* 0x000000010a176810 */ /* 0x040fe20007ffe0ff */
[----:B------:R-:W-:-:S04]  /*0460*/  @P6 IMAD R24, R10, 0x4, R1 ;  /* 0x000000040a186824 */ /* 0x000fc800078e0201 */
[----:B------:R-:W-:-:S05]  /*0470*/  @P6 IMAD.MOV.U32 R10, RZ, RZ, R23 ;  /* 0x000000ffff0a6224 */ /* 0x000fca00078e0017 */
[C---:B------:R-:W-:Y:S01]  /*0480*/  @P5 IADD3 R23, PT, PT, R10.reuse, 0x1, RZ ;  /* 0x000000010a175810 */ /* 0x040fe20007ffe0ff */
[----:B------:R-:W-:-:S04]  /*0490*/  @P5 IMAD R25, R10, 0x4, R1 ;  /* 0x000000040a195824 */ /* 0x000fc800078e0201 */
[----:B------:R-:W-:-:S05]  /*04a0*/  @P5 IMAD.MOV.U32 R10, RZ, RZ, R23 ;  /* 0x000000ffff0a5224 */ /* 0x000fca00078e0017 */
[C---:B0-----:R-:W-:Y:S01]  /*04b0*/  @P3 IADD3 R22, PT, PT, R10.reuse, 0x1, RZ ;  /* 0x000000010a163810 */ /* 0x041fe20007ffe0ff */
[----:B------:R-:W-:Y:S02]  /*04c0*/  @P3 IMAD R23, R10, 0x4, R1 ;  /* 0x000000040a173824 */ /* 0x000fe400078e0201 */
[----:B------:R-:W-:Y:S01]  /*04d0*/  VIADD R21, R13, 0x6 ;  /* 0x000000060d157836 */ /* 0x000fe20000000000 */
[----:B------:R-:W-:Y:S01]  /*04e0*/  @P3 MOV R10, R22 ;  /* 0x00000016000a3202 */ /* 0x000fe20000000f00 */
[----:B---3--:R0:W-:Y:S03]  /*04f0*/  @P6 STL [R24], R17 ;  /* 0x0000001118006387 */ /* 0x0081e60000100800 */
[C---:B------:R-:W-:Y:S01]  /*0500*/  @P4 LEA R26, R10.reuse, R1, 0x2 ;  /* 0x000000010a1a4211 */ /* 0x040fe200078e10ff */
[----:B------:R-:W-:Y:S01]  /*0510*/  @P4 VIADD R22, R10, 0x1 ;  /* 0x000000010a164836 */ /* 0x000fe20000000000 */
[----:B------:R-:W-:Y:S01]  /*0520*/  ISETP.NE.AND P6, PT, R21, R4, PT ;  /* 0x000000041500720c */ /* 0x000fe20003fc5270 */
[C---:B------:R-:W-:Y:S01]  /*0530*/  VIADD R21, R13.reuse, 0x7 ;  /* 0x000000070d157836 */ /* 0x040fe20000000000 */
[----:B----4-:R1:W-:Y:S01]  /*0540*/  @P5 STL [R25], R18 ;  /* 0x0000001219005387 */ /* 0x0103e20000100800 */
[----:B0-----:R-:W-:-:S03]  /*0550*/  VIADD R17, R13, 0x8 ;  /* 0x000000080d117836 */ /* 0x001fc60000000000 */
[----:B-----5:R0:W-:Y:S01]  /*0560*/  @P3 STL [R23], R20 ;  /* 0x0000001417003387 */ /* 0x0201e20000100800 */
[----:B------:R-:W-:Y:S01]  /*0570*/  @P4 IMAD.MOV.U32 R10, RZ, RZ, R22 ;  /* 0x000000ffff0a4224 */ /* 0x000fe200078e0016 */
[----:B------:R-:W-:-:S03]  /*0580*/  ISETP.NE.AND P5, PT, R21, R4, PT ;  /* 0x000000041500720c */ /* 0x000fc60003fa5270 */
[C---:B------:R-:W-:Y:S02]  /*0590*/  @P0 IMAD R27, R10.reuse, 0x4, R1 ;  /* 0x000000040a1b0824 */ /* 0x040fe400078e0201 */
[----:B------:R-:W-:Y:S01]  /*05a0*/  @P0 VIADD R21, R10, 0x1 ;  /* 0x000000010a150836 */ /* 0x000fe20000000000 */
[----:B-1----:R-:W3:Y:S03]  /*05b0*/  @P6 LDG.E R18, desc[UR4][R2.64+-0x8] ;  /* 0xfffff80402126981 */ /* 0x002ee6000c1e1900 */
[----:B------:R-:W-:-:S04]  /*05c0*/  @P0 IMAD.MOV.U32 R10, RZ, RZ, R21 ;  /* 0x000000ffff0a0224 */ /* 0x000fc800078e0015 */
[----:B------:R-:W4:Y:S04]  /*05d0*/  @P5 LDG.E R21, desc[UR4][R2.64+-0x4] ;  /* 0xfffffc0402155981 */ /* 0x000f28000c1e1900 */
[----:B--2---:R1:W-:Y:S01]  /*05e0*/  @P4 STL [R26], R19 ;  /* 0x000000131a004387 */ /* 0x0043e20000100800 */
[----:B------:R-:W-:Y:S02]  /*05f0*/  ISETP.NE.AND P4, PT, R17, R4, PT ;  /* 0x000000041100720c */ /* 0x000fe40003f85270 */
[----:B------:R-:W-:-:S04]  /*0600*/  IADD3 R17, PT, PT, R13, 0x9, RZ ;  /* 0x000000090d117810 */ /* 0x000fc80007ffe0ff */
[-C--:B------:R-:W-:Y:S02]  /*0610*/  ISETP.NE.AND P3, PT, R17, R4.reuse, PT ;  /* 0x000000041100720c */ /* 0x080fe40003f65270 */
[----:B------:R-:W-:Y:S01]  /*0620*/  IADD3 R17, PT, PT, R13, 0xa, RZ ;  /* 0x0000000a0d117810 */ /* 0x000fe20007ffe0ff */
[----:B------:R2:W-:Y:S03]  /*0630*/  @P0 STL [R27], R16 ;  /* 0x000000101b000387 */ /* 0x0005e60000100800 */
[----:B------:R-:W-:Y:S01]  /*0640*/  ISETP.NE.AND P0, PT, R17, R4, PT ;  /* 0x000000041100720c */ /* 0x000fe20003f05270 */
[----:B0-----:R-:W5:Y:S06]  /*0650*/  @P4 LDG.E R20, desc[UR4][R2.64] ;  /* 0x0000000402144981 */ /* 0x001f6c000c1e1900 */
[----:B-1----:R-:W5:Y:S06]  /*0660*/  @P3 LDG.E R19, desc[UR4][R2.64+0x4] ;  /* 0x0000040402133981 */ /* 0x002f6c000c1e1900 */
[----:B------:R-:W5:Y:S01]  /*0670*/  @P0 LDG.E R17, desc[UR4][R2.64+0x8] ;  /* 0x0000080402110981 */ /* 0x000f62000c1e1900 */
[C---:B------:R-:W-:Y:S01]  /*0680*/  @P6 VIADD R22, R10.reuse, 0x1 ;  /* 0x000000010a166836 */ /* 0x040fe20000000000 */
[----:B------:R-:W-:-:S03]  /*0690*/  @P6 LEA R29, R10, R1, 0x2 ;  /* 0x000000010a1d6211 */ /* 0x000fc600078e10ff */
[----:B------:R-:W-:-:S04]  /*06a0*/  @P6 IMAD.MOV.U32 R10, RZ, RZ, R22 ;  /* 0x000000ffff0a6224 */ /* 0x000fc800078e0016 */
[C---:B------:R-:W-:Y:S01]  /*06b0*/  @P5 VIADD R22, R10.reuse, 0x1 ;  /* 0x000000010a165836 */ /* 0x040fe20000000000 */
[----:B--2---:R-:W-:-:S03]  /*06c0*/  @P5 LEA R16, R10, R1, 0x2 ;  /* 0x000000010a105211 */ /* 0x004fc600078e10ff */
[----:B------:R-:W-:-:S04]  /*06d0*/  @P5 IMAD.MOV.U32 R10, RZ, RZ, R22 ;  /* 0x000000ffff0a5224 */ /* 0x000fc800078e0016 */
[C---:B------:R-:W-:Y:S02]  /*06e0*/  @P4 VIADD R22, R10.reuse, 0x1 ;  /* 0x000000010a164836 */ /* 0x040fe40000000000 */
[----:B------:R-:W-:Y:S02]  /*06f0*/  @P4 IMAD R27, R10, 0x4, R1 ;  /* 0x000000040a1b4824 */ /* 0x000fe400078e0201 */
[----:B------:R-:W-:Y:S01]  /*0700*/  @P4 IMAD.MOV.U32 R10, RZ, RZ, R22 ;  /* 0x000000ffff0a4224 */ /* 0x000fe200078e0016 */
[----:B------:R-:W-:-:S03]  /*0710*/  IADD3 R23, PT, PT, R13, 0xb, RZ ;  /* 0x0000000b0d177810 */ /* 0x000fc60007ffe0ff */
[C---:B------:R-:W-:Y:S01]  /*0720*/  @P3 VIADD R22, R10.reuse, 0x1 ;  /* 0x000000010a163836 */ /* 0x040fe20000000000 */
[-C--:B------:R-:W-:Y:S01]  /*0730*/  @P3 LEA R24, R10, R1.reuse, 0x2 ;  /* 0x000000010a183211 */ /* 0x080fe200078e10ff */
[----:B---3--:R-:W-:Y:S01]  /*0740*/  @P6 STL [R29], R18 ;  /* 0x000000121d006387 */ /* 0x008fe20000100800 */
[----:B------:R-:W-:Y:S01]  /*0750*/  ISETP.NE.AND P6, PT, R23, R4, PT ;  /* 0x000000041700720c */ /* 0x000fe20003fc5270 */
[C---:B------:R-:W-:Y:S02]  /*0760*/  VIADD R23, R13.reuse, 0xd ;  /* 0x0000000d0d177836 */ /* 0x040fe40000000000 */
[----:B------:R-:W-:Y:S01]  /*0770*/  @P3 IMAD.MOV.U32 R10, RZ, RZ, R22 ;  /* 0x000000ffff0a3224 */ /* 0x000fe200078e0016 */
[----:B------:R-:W-:Y:S01]  /*0780*/  IADD3 R25, PT, PT, R13, 0xc, RZ ;  /* 0x0000000c0d197810 */ /* 0x000fe20007ffe0ff */
[----:B----4-:R0:W-:Y:S03]  /*0790*/  @P5 STL [R16], R21 ;  /* 0x0000001510005387 */ /* 0x0101e60000100800 */
[----:B------:R-:W-:-:S02]  /*07a0*/  @P0 LEA R26, R10, R1, 0x2 ;  /* 0x000000010a1a0211 */ /* 0x000fc400078e10ff */
[----:B------:R-:W-:-:S03]  /*07b0*/  ISETP.NE.AND P5, PT, R25, R4, PT ;  /* 0x000000041900720c */ /* 0x000fc60003fa5270 */
[----:B------:R-:W2:Y:S01]  /*07c0*/  @P6 LDG.E R22, desc[UR4][R2.64+0xc] ;  /* 0x00000c0402166981 */ /* 0x000ea2000c1e1900 */
[----:B0-----:R-:W-:Y:S02]  /*07d0*/  @P0 VIADD R16, R10, 0x1 ;  /* 0x000000010a100836 */ /* 0x001fe40000000000 */
[----:B------:R-:W-:-:S03]  /*07e0*/  VIADD R21, R13, 0xf ;  /* 0x0000000f0d157836 */ /* 0x000fc60000000000 */
[----:B------:R-:W-:Y:S01]  /*07f0*/  @P0 MOV R10, R16 ;  /* 0x00000010000a0202 */ /* 0x000fe20000000f00 */
[----:B-----5:R0:W-:Y:S01]  /*0800*/  @P4 STL [R27], R20 ;  /* 0x000000141b004387 */ /* 0x0201e20000100800 */
[-C--:B------:R-:W-:Y:S01]  /*0810*/  ISETP.NE.AND P4, PT, R23, R4.reuse, PT ;  /* 0x000000041700720c */ /* 0x080fe20003f85270 */
[----:B------:R-:W-:Y:S02]  /*0820*/  VIADD R23, R13, 0xe ;  /* 0x0000000e0d177836 */ /* 0x000fe40000000000 */
[----:B------:R1:W-:Y:S03]  /*0830*/  @P3 STL [R24], R19 ;  /* 0x0000001318003387 */ /* 0x0003e60000100800 */
[-C--:B------:R-:W-:Y:S01]  /*0840*/  ISETP.NE.AND P3, PT, R23, R4.reuse, PT ;  /* 0x000000041700720c */ /* 0x080fe20003f65270 */
[----:B------:R3:W-:Y:S01]  /*0850*/  @P0 STL [R26], R17 ;  /* 0x000000111a000387 */ /* 0x0007e20000100800 */
[----:B------:R-:W-:-:S03]  /*0860*/  ISETP.NE.AND P0, PT, R21, R4, PT ;  /* 0x000000041500720c */ /* 0x000fc60003f05270 */
[----:B------:R-:W4:Y:S04]  /*0870*/  @P5 LDG.E R21, desc[UR4][R2.64+0x10] ;  /* 0x0000100402155981 */ /* 0x000f28000c1e1900 */
[----:B0-----:R-:W5:Y:S04]  /*0880*/  @P4 LDG.E R20, desc[UR4][R2.64+0x14] ;  /* 0x0000140402144981 */ /* 0x001f68000c1e1900 */
[----:B------:R-:W5:Y:S04]  /*0890*/  @P3 LDG.E R18, desc[UR4][R2.64+0x18] ;  /* 0x0000180402123981 */ /* 0x000f68000c1e1900 */
[----:B------:R-:W5:Y:S01]  /*08a0*/  @P0 LDG.E R16, desc[UR4][R2.64+0x1c] ;  /* 0x00001c0402100981 */ /* 0x000f62000c1e1900 */
[----:B-1----:R-:W-:-:S02]  /*08b0*/  @P6 VIADD R19, R10, 0x1 ;  /* 0x000000010a136836 */ /* 0x002fc40000000000 */
[----:B------:R-:W-:-:S03]  /*08c0*/  @P6 IMAD R23, R10, 0x4, R1 ;  /* 0x000000040a176824 */ /* 0x000fc600078e0201 */
[----:B------:R-:W-:-:S05]  /*08d0*/  @P6 MOV R10, R19 ;  /* 0x00000013000a6202 */ /* 0x000fca0000000f00 */
[C---:B---3--:R-:W-:Y:S02]  /*08e0*/  @P5 VIADD R17, R10.reuse, 0x1 ;  /* 0x000000010a115836 */ /* 0x048fe40000000000 */
[----:B------:R-:W-:-:S03]  /*08f0*/  @P5 IMAD R26, R10, 0x4, R1 ;  /* 0x000000040a1a5824 */ /* 0x000fc600078e0201 */
[----:B------:R-:W-:-:S05]  /*0900*/  @P5 MOV R10, R17 ;  /* 0x00000011000a5202 */ /* 0x000fca0000000f00 */
[C---:B------:R-:W-:Y:S02]  /*0910*/  @P4 VIADD R17, R10.reuse, 0x1 ;  /* 0x000000010a114836 */ /* 0x040fe40000000000 */
[----:B------:R-:W-:-:S03]  /*0920*/  @P4 IMAD R19, R10, 0x4, R1 ;  /* 0x000000040a134824 */ /* 0x000fc600078e0201 */
[----:B------:R-:W-:-:S05]  /*0930*/  @P4 MOV R10, R17 ;  /* 0x00000011000a4202 */ /* 0x000fca0000000f00 */
[C---:B------:R-:W-:Y:S02]  /*0940*/  @P3 VIADD R17, R10.reuse, 0x1 ;  /* 0x000000010a113836 */ /* 0x040fe40000000000 */
[----:B------:R-:W-:-:S03]  /*0950*/  @P3 IMAD R27, R10, 0x4, R1 ;  /* 0x000000040a1b3824 */ /* 0x000fc600078e0201 */
[----:B------:R-:W-:Y:S01]  /*0960*/  @P3 MOV R10, R17 ;  /* 0x00000011000a3202 */ /* 0x000fe20000000f00 */
[----:B--2---:R0:W-:Y:S04]  /*0970*/  @P6 STL [R23], R22 ;  /* 0x0000001617006387 */ /* 0x0041e80000100800 */
[----:B------:R-:W-:Y:S02]  /*0980*/  @P0 IMAD R17, R10, 0x4, R1 ;  /* 0x000000040a110824 */ /* 0x000fe400078e0201 */
[----:B------:R-:W-:Y:S01]  /*0990*/  VIADD R13, R13, 0x10 ;  /* 0x000000100d0d7836 */ /* 0x000fe20000000000 */
[----:B------:R-:W-:Y:S01]  /*09a0*/  IADD3 R12, PT, PT, R12, 0x10, RZ ;  /* 0x000000100c0c7810 */ /* 0x000fe20007ffe0ff */
[----:B------:R-:W-:Y:S01]  /*09b0*/  VIADD R11, R11, 0x10 ;  /* 0x000000100b0b7836 */ /* 0x000fe20000000000 */
[----:B----4-:R0:W-:Y:S04]  /*09c0*/  @P5 STL [R26], R21 ;  /* 0x000000151a005387 */ /* 0x0101e80000100800 */
[----:B-----5:R0:W-:Y:S04]  /*09d0*/  @P4 STL [R19], R20 ;  /* 0x0000001413004387 */ /* 0x0201e80000100800 */
[----:B------:R0:W-:Y:S04]  /*09e0*/  @P3 STL [R27], R18 ;  /* 0x000000121b003387 */ /* 0x0001e80000100800 */
[----:B------:R0:W-:Y:S01]  /*09f0*/  @P0 STL [R17], R16 ;  /* 0x0000001011000387 */ /* 0x0001e20000100800 */
[----:B------:R-:W-:-:S02]  /*0a00*/  ISETP.NE.AND P3, PT, R13, R6, PT ;  /* 0x000000060d00720c */ /* 0x000fc40003f65270 */
[----:B------:R-:W-:Y:S02]  /*0a10*/  IADD3 R24, P4, PT, R2, 0x40, RZ ;  /* 0x0000004002187810 */ /* 0x000fe40007f9e0ff */
[----:B------:R-:W-:-:S03]  /*0a20*/  @P0 IADD3 R2, PT, PT, R10, 0x1, RZ ;  /* 0x000000010a020810 */ /* 0x000fc60007ffe0ff */
[----:B------:R-:W-:Y:S02]  /*0a30*/  IMAD.X R25, RZ, RZ, R3, P4 ;  /* 0x000000ffff197224 */ /* 0x000fe400020e0603 */
[----:B------:R-:W-:-:S04]  /*0a40*/  @P0 IMAD.MOV.U32 R10, RZ, RZ, R2 ;  /* 0x000000ffff0a0224 */ /* 0x000fc800078e0002 */
[----:B0-----:R-:W-:Y:S05]  /*0a50*/  @P3 BRA `(.L_x_39) ;  /* 0xfffffff800183947 */ /* 0x001fea000383ffff */
[----:B------:R-:W-:-:S07]  /*0a60*/  IMAD.MOV.U32 R11, RZ, RZ, R6 ;  /* 0x000000ffff0b7224 */ /* 0x000fce00078e0006 */
.L_x_38:
[----:B------:R-:W-:-:S13]  /*0a70*/  ISETP.NE.AND P0, PT, R15, RZ, PT ;  /* 0x000000ff0f00720c */ /* 0x000fda0003f05270 */
[----:B------:R-:W-:Y:S05]  /*0a80*/  @!P0 BRA `(.L_x_40) ;  /* 0x0000000400e08947 */ /* 0x000fea0003800000 */
[----:B------:R-:W-:Y:S01]  /*0a90*/  ISETP.NE.AND P0, PT, R14, RZ, PT ;  /* 0x000000ff0e00720c */ /* 0x000fe20003f05270 */
[----:B------:R-:W-:-:S12]  /*0aa0*/  @!P1 BRA `(.L_x_41) ;  /* 0x0000000000ec9947 */ /* 0x000fd80003800000 */
[----:B------:R-:W0:Y:S01]  /*0ab0*/  LDC.64 R2, c[0x0][0x380] ;  /* 0x0000e000ff027b82 */ /* 0x000e220000000a00 */
[C---:B------:R-:W-:Y:S01]  /*0ac0*/  ISETP.NE.AND P5, PT, R11.reuse, R4, PT ;  /* 0x000000040b00720c */ /* 0x040fe20003fa5270 */
[----:B------:R-:W-:Y:S01]  /*0ad0*/  IMAD.IADD R13, R0, 0x1, R11 ;  /* 0x00000001000d7824 */ /* 0x000fe200078e020b */
[C---:B------:R-:W-:Y:S01]  /*0ae0*/  IADD3 R17, PT, PT, R11.reuse, 0x1, RZ ;  /* 0x000000010b117810 */ /* 0x040fe20007ffe0ff */
[----:B------:R-:W-:-:S03]  /*0af0*/  VIADD R19, R11, 0x2 ;  /* 0x000000020b137836 */ /* 0x000fc60000000000 */
[-C--:B------:R-:W-:Y:S02]  /*0b00*/  ISETP.NE.AND P6, PT, R17, R4.reuse, PT ;  /* 0x000000041100720c */ /* 0x080fe40003fc5270 */
[----:B------:R-:W-:Y:S02]  /*0b10*/  IADD3 R17, PT, PT, R11, 0x3, RZ ;  /* 0x000000030b117810 */ /* 0x000fe40007ffe0ff */
[-C--:B------:R-:W-:Y:S02]  /*0b20*/  ISETP.NE.AND P3, PT, R19, R4.reuse, PT ;  /* 0x000000041300720c */ /* 0x080fe40003f65270 */
[----:B------:R-:W-:Y:S01]  /*0b30*/  ISETP.NE.AND P4, PT, R17, R4, PT ;  /* 0x000000041100720c */ /* 0x000fe20003f85270 */
[----:B0-----:R-:W-:-:S05]  /*0b40*/  IMAD.WIDE R2, R13, 0x4, R2 ;  /* 0x000000040d027825 */ /* 0x001fca00078e0202 */
[----:B------:R-:W2:Y:S04]  /*0b50*/  @P5 LDG.E R13, desc[UR4][R2.64] ;  /* 0x00000004020d5981 */ /* 0x000ea8000c1e1900 */
[----:B------:R-:W3:Y:S04]  /*0b60*/  @P6 LDG.E R16, desc[UR4][R2.64+0x4] ;  /* 0x0000040402106981 */ /* 0x000ee8000c1e1900 */
[----:B------:R-:W4:Y:S04]  /*0b70*/  @P3 LDG.E R17, desc[UR4][R2.64+0x8] ;  /* 0x0000080402113981 */ /* 0x000f28000c1e1900 */
[----:B------:R-:W5:Y:S01]  /*0b80*/  @P4 LDG.E R12, desc[UR4][R2.64+0xc] ;  /* 0x00000c04020c4981 */ /* 0x000f62000c1e1900 */
[----:B------:R-:W-:-:S02]  /*0b90*/  @P5 VIADD R18, R10, 0x1 ;  /* 0x000000010a125836 */ /* 0x000fc40000000000 */
[----:B------:R-:W-:Y:S02]  /*0ba0*/  @P5 IMAD R20, R10, 0x4, R1 ;  /* 0x000000040a145824 */ /* 0x000fe400078e0201 */
[----:B------:R-:W-:Y:S01]  /*0bb0*/  VIADD R19, R11, 0x4 ;  /* 0x000000040b137836 */ /* 0x000fe20000000000 */
[----:B------:R-:W-:-:S05]  /*0bc0*/  @P5 MOV R10, R18 ;  /* 0x00000012000a5202 */ /* 0x000fca0000000f00 */
[C---:B------:R-:W-:Y:S02]  /*0bd0*/  @P6 VIADD R18, R10.reuse, 0x1 ;  /* 0x000000010a126836 */ /* 0x040fe40000000000 */
[----:B------:R-:W-:-:S03]  /*0be0*/  @P6 IMAD R21, R10, 0x4, R1 ;  /* 0x000000040a156824 */ /* 0x000fc600078e0201 */
[----:B------:R-:W-:-:S05]  /*0bf0*/  @P6 MOV R10, R18 ;  /* 0x00000012000a6202 */ /* 0x000fca0000000f00 */
[C---:B------:R-:W-:Y:S02]  /*0c00*/  @P3 VIADD R18, R10.reuse, 0x1 ;  /* 0x000000010a123836 */ /* 0x040fe40000000000 */
[----:B------:R-:W-:Y:S02]  /*0c10*/  @P3 IMAD R22, R10, 0x4, R1 ;  /* 0x000000040a163824 */ /* 0x000fe400078e0201 */
[----:B------:R-:W-:-:S04]  /*0c20*/  @P3 IMAD.MOV.U32 R10, RZ, RZ, R18 ;  /* 0x000000ffff0a3224 */ /* 0x000fc800078e0012 */
[C---:B------:R-:W-:Y:S02]  /*0c30*/  @P4 IMAD R23, R10.reuse, 0x4, R1 ;  /* 0x000000040a174824 */ /* 0x040fe400078e0201 */
[----:B------:R-:W-:-:S04]  /*0c40*/  @P4 VIADD R18, R10, 0x1 ;  /* 0x000000010a124836 */ /* 0x000fc80000000000 */
[----:B------:R-:W-:Y:S01]  /*0c50*/  @P4 IMAD.MOV.U32 R10, RZ, RZ, R18 ;  /* 0x000000ffff0a4224 */ /* 0x000fe200078e0012 */
[----:B--2---:R0:W-:Y:S01]  /*0c60*/  @P5 STL [R20], R13 ;  /* 0x0000000d14005387 */ /* 0x0041e20000100800 */
[-C--:B------:R-:W-:Y:S02]  /*0c70*/  ISETP.NE.AND P5, PT, R19, R4.reuse, PT ;  /* 0x000000041300720c */ /* 0x080fe40003fa5270 */
[----:B------:R-:W-:Y:S01]  /*0c80*/  IADD3 R19, PT, PT, R11, 0x5, RZ ;  /* 0x000000050b137810 */ /* 0x000fe20007ffe0ff */
[----:B---3--:R1:W-:Y:S03]  /*0c90*/  @P6 STL [R21], R16 ;  /* 0x0000001015006387 */ /* 0x0083e60000100800 */
[----:B------:R-:W-:Y:S01]  /*0ca0*/  ISETP.NE.AND P6, PT, R19, R4, PT ;  /* 0x000000041300720c */ /* 0x000fe20003fc5270 */
[----:B----4-:R2:W-:Y:S01]  /*0cb0*/  @P3 STL [R22], R17 ;  /* 0x0000001116003387 */ /* 0x0105e20000100800 */
[----:B------:R-:W-:-:S02]  /*0cc0*/  IADD3 R19, PT, PT, R11, 0x6, RZ ;  /* 0x000000060b137810 */ /* 0x000fc40007ffe0ff */
[----:B0-----:R-:W-:Y:S01]  /*0cd0*/  IADD3 R13, PT, PT, R11, 0x7, RZ ;  /* 0x000000070b0d7810 */ /* 0x001fe20007ffe0ff */
[----:B-----5:R0:W-:Y:S01]  /*0ce0*/  @P4 STL [R23], R12 ;  /* 0x0000000c17004387 */ /* 0x0201e20000100800 */
[-C--:B------:R-:W-:Y:S02]  /*0cf0*/  ISETP.NE.AND P3, PT, R19, R4.reuse, PT ;  /* 0x000000041300720c */ /* 0x080fe40003f65270 */
[----:B------:R-:W-:Y:S02]  /*0d00*/  ISETP.NE.AND P4, PT, R13, R4, PT ;  /* 0x000000040d00720c */ /* 0x000fe40003f85270 */
[----:B------:R-:W3:Y:S04]  /*0d10*/  @P5 LDG.E R13, desc[UR4][R2.64+0x10] ;  /* 0x00001004020d5981 */ /* 0x000ee8000c1e1900 */
[----:B-1----:R-:W4:Y:S05]  /*0d20*/  @P6 LDG.E R16, desc[UR4][R2.64+0x14] ;  /* 0x0000140402106981 */ /* 0x002f2a000c1e1900 */
[----:B------:R-:W5:Y:S04]  /*0d30*/  @P3 LDG.E R18, desc[UR4][R2.64+0x18] ;  /* 0x0000180402123981 */ /* 0x000f68000c1e1900 */
[----:B------:R1:W5:Y:S01]  /*0d40*/  @P4 LDG.E R19, desc[UR4][R2.64+0x1c] ;  /* 0x00001c0402134981 */ /* 0x000362000c1e1900 */
[C---:B--2---:R-:W-:Y:S01]  /*0d50*/  @P5 VIADD R17, R10.reuse, 0x1 ;  /* 0x000000010a115836 */ /* 0x044fe20000000000 */
[----:B------:R-:W-:Y:S01]  /*0d60*/  @P5 LEA R20, R10, R1, 0x2 ;  /* 0x000000010a145211 */ /* 0x000fe200078e10ff */
[----:B------:R-:W-:-:S02]  /*0d70*/  VIADD R11, R11, 0x8 ;  /* 0x000000080b0b7836 */ /* 0x000fc40000000000 */
[----:B------:R-:W-:-:S04]  /*0d80*/  @P5 IMAD.MOV.U32 R10, RZ, RZ, R17 ;  /* 0x000000ffff0a5224 */ /* 0x000fc800078e0011 */
[C---:B------:R-:W-:Y:S01]  /*0d90*/  @P6 VIADD R17, R10.reuse, 0x1 ;  /* 0x000000010a116836 */ /* 0x040fe20000000000 */
[----:B------:R-:W-:-:S03]  /*0da0*/  @P6 LEA R21, R10, R1, 0x2 ;  /* 0x000000010a156211 */ /* 0x000fc600078e10ff */
[----:B------:R-:W-:-:S04]  /*0db0*/  @P6 IMAD.MOV.U32 R10, RZ, RZ, R17 ;  /* 0x000000ffff0a6224 */ /* 0x000fc800078e0011 */
[C---:B0-----:R-:W-:Y:S01]  /*0dc0*/  @P3 VIADD R12, R10.reuse, 0x1 ;  /* 0x000000010a0c3836 */ /* 0x041fe20000000000 */
[----:B------:R-:W-:-:S03]  /*0dd0*/  @P3 LEA R17, R10, R1, 0x2 ;  /* 0x000000010a113211 */ /* 0x000fc600078e10ff */
[----:B------:R-:W-:-:S04]  /*0de0*/  @P3 IMAD.MOV.U32 R10, RZ, RZ, R12 ;  /* 0x000000ffff0a3224 */ /* 0x000fc800078e000c */
[C---:B------:R-:W-:Y:S01]  /*0df0*/  @P4 IMAD R12, R10.reuse, 0x4, R1 ;  /* 0x000000040a0c4824 */ /* 0x040fe200078e0201 */
[----:B-1----:R-:W-:-:S05]  /*0e00*/  @P4 IADD3 R2, PT, PT, R10, 0x1, RZ ;  /* 0x000000010a024810 */ /* 0x002fca0007ffe0ff */
[----:B------:R-:W-:Y:S01]  /*0e10*/  @P4 IMAD.MOV.U32 R10, RZ, RZ, R2 ;  /* 0x000000ffff0a4224 */ /* 0x000fe200078e0002 */
[----:B---3--:R0:W-:Y:S04]  /*0e20*/  @P5 STL [R20], R13 ;  /* 0x0000000d14005387 */ /* 0x0081e80000100800 */
[----:B----4-:R0:W-:Y:S04]  /*0e30*/  @P6 STL [R21], R16 ;  /* 0x0000001015006387 */ /* 0x0101e80000100800 */
[----:B-----5:R0:W-:Y:S04]  /*0e40*/  @P3 STL [R17], R18 ;  /* 0x0000001211003387 */ /* 0x0201e80000100800 */
[----:B------:R0:W-:Y:S02]  /*0e50*/  @P4 STL [R12], R19 ;  /* 0x000000130c004387 */ /* 0x0001e40000100800 */
.L_x_41:
[----:B------:R-:W-:Y:S05]  /*0e60*/  @!P0 BRA `(.L_x_40) ;  /* 0x0000000000e88947 */ /* 0x000fea0003800000 */
[----:B------:R-:W-:Y:S01]  /*0e70*/  ISETP.NE.AND P0, PT, R5, RZ, PT ;  /* 0x000000ff0500720c */ /* 0x000fe20003f05270 */
[----:B------:R-:W-:-:S12]  /*0e80*/  @!P2 BRA `(.L_x_42) ;  /* 0x00000000007ca947 */ /* 0x000fd80003800000 */
[----:B------:R-:W1:Y:S01]  /*0e90*/  LDC.64 R2, c[0x0][0x380] ;  /* 0x0000e000ff027b82 */ /* 0x000e620000000a00 */
[C---:B0-----:R-:W-:Y:S01]  /*0ea0*/  IADD3 R13, PT, PT, R11.reuse, 0x1, RZ ;  /* 0x000000010b0d7810 */ /* 0x041fe20007ffe0ff */
[C---:B------:R-:W-:Y:S01]  /*0eb0*/  VIADD R17, R11.reuse, 0x2 ;  /* 0x000000020b117836 */ /* 0x040fe20000000000 */
[CC--:B------:R-:W-:Y:S01]  /*0ec0*/  ISETP.NE.AND P3, PT, R11.reuse, R4.reuse, PT ;  /* 0x000000040b00720c */ /* 0x0c0fe20003f65270 */
[----:B------:R-:W-:Y:S01]  /*0ed0*/  VIADD R19, R11, 0x3 ;  /* 0x000000030b137836 */ /* 0x000fe20000000000 */
[-C--:B------:R-:W-:Y:S02]  /*0ee0*/  ISETP.NE.AND P4, PT, R13, R4.reuse, PT ;  /* 0x000000040d00720c */ /* 0x080fe40003f85270 */
[-C--:B------:R-:W-:Y:S02]  /*0ef0*/  ISETP.NE.AND P5, PT, R17, R4.reuse, PT ;  /* 0x000000041100720c */ /* 0x080fe40003fa5270 */
[----:B------:R-:W-:Y:S02]  /*0f00*/  ISETP.NE.AND P6, PT, R19, R4, PT ;  /* 0x000000041300720c */ /* 0x000fe40003fc5270 */
[----:B------:R-:W-:-:S05]  /*0f10*/  IADD3 R13, PT, PT, R0, R11, RZ ;  /* 0x0000000b000d7210 */ /* 0x000fca0007ffe0ff */
[----:B-1----:R-:W-:-:S05]  /*0f20*/  IMAD.WIDE R2, R13, 0x4, R2 ;  /* 0x000000040d027825 */ /* 0x002fca00078e0202 */
[----:B------:R-:W2:Y:S04]  /*0f30*/  @P3 LDG.E R12, desc[UR4][R2.64] ;  /* 0x00000004020c3981 */ /* 0x000ea8000c1e1900 */
[----:B------:R-:W3:Y:S04]  /*0f40*/  @P4 LDG.E R13, desc[UR4][R2.64+0x4] ;  /* 0x00000404020d4981 */ /* 0x000ee8000c1e1900 */
[----:B------:R-:W4:Y:S04]  /*0f50*/  @P5 LDG.E R16, desc[UR4][R2.64+0x8] ;  /* 0x0000080402105981 */ /* 0x000f28000c1e1900 */
[----:B------:R0:W5:Y:S01]  /*0f60*/  @P6 LDG.E R17, desc[UR4][R2.64+0xc] ;  /* 0x00000c0402116981 */ /* 0x000162000c1e1900 */
[C---:B------:R-:W-:Y:S01]  /*0f70*/  @P3 VIADD R18, R10.reuse, 0x1 ;  /* 0x000000010a123836 */ /* 0x040fe20000000000 */
[----:B------:R-:W-:Y:S01]  /*0f80*/  IADD3 R11, PT, PT, R11, 0x4, RZ ;  /* 0x000000040b0b7810 */ /* 0x000fe20007ffe0ff */
[----:B------:R-:W-:-:S03]  /*0f90*/  @P3 IMAD R19, R10, 0x4, R1 ;  /* 0x000000040a133824 */ /* 0x000fc600078e0201 */
[----:B------:R-:W-:-:S05]  /*0fa0*/  @P3 MOV R10, R18 ;  /* 0x00000012000a3202 */ /* 0x000fca0000000f00 */
[C---:B------:R-:W-:Y:S02]  /*0fb0*/  @P4 VIADD R18, R10.reuse, 0x1 ;  /* 0x000000010a124836 */ /* 0x040fe40000000000 */
[----:B------:R-:W-:-:S03]  /*0fc0*/  @P4 IMAD R20, R10, 0x4, R1 ;  /* 0x000000040a144824 */ /* 0x000fc600078e0201 */
[----:B------:R-:W-:-:S05]  /*0fd0*/  @P4 MOV R10, R18 ;  /* 0x00000012000a4202 */ /* 0x000fca0000000f00 */
[C---:B------:R-:W-:Y:S02]  /*0fe0*/  @P5 VIADD R18, R10.reuse, 0x1 ;  /* 0x000000010a125836 */ /* 0x040fe40000000000 */
[----:B------:R-:W-:-:S03]  /*0ff0*/  @P5 IMAD R21, R10, 0x4, R1 ;  /* 0x000000040a155824 */ /* 0x000fc600078e0201 */
[----:B------:R-:W-:-:S05]  /*1000*/  @P5 MOV R10, R18 ;  /* 0x00000012000a5202 */ /* 0x000fca0000000f00 */
[C---:B------:R-:W-:Y:S02]  /*1010*/  @P6 IMAD R18, R10.reuse, 0x4, R1 ;  /* 0x000000040a126824 */ /* 0x040fe400078e0201 */
[----:B0-----:R-:W-:-:S04]  /*1020*/  @P6 VIADD R2, R10, 0x1 ;  /* 0x000000010a026836 */ /* 0x001fc80000000000 */
[----:B------:R-:W-:Y:S01]  /*1030*/  @P6 IMAD.MOV.U32 R10, RZ, RZ, R2 ;  /* 0x000000ffff0a6224 */ /* 0x000fe200078e0002 */
[----:B--2---:R1:W-:Y:S04]  /*1040*/  @P3 STL [R19], R12 ;  /* 0x0000000c13003387 */ /* 0x0043e80000100800 */
[----:B---3--:R1:W-:Y:S04]  /*1050*/  @P4 STL [R20], R13 ;  /* 0x0000000d14004387 */ /* 0x0083e80000100800 */
[----:B----4-:R1:W-:Y:S04]  /*1060*/  @P5 STL [R21], R16 ;  /* 0x0000001015005387 */ /* 0x0103e80000100800 */
[----:B-----5:R1:W-:Y:S02]  /*1070*/  @P6 STL [R18], R17 ;  /* 0x0000001112006387 */ /* 0x0203e40000100800 */
.L_x_42:
[----:B------:R-:W-:Y:S05]  /*1080*/  @!P0 BRA `(.L_x_40) ;  /* 0x0000000000608947 */ /* 0x000fea0003800000 */
[----:B------:R-:W2:Y:S01]  /*1090*/  LDC.64 R2, c[0x0][0x380] ;  /* 0x0000e000ff027b82 */ /* 0x000ea20000000a00 */
[----:B------:R-:W-:Y:S01]  /*10a0*/  ISETP.NE.AND P0, PT, R11, R4, PT ;  /* 0x000000040b00720c */ /* 0x000fe20003f05270 */
[----:B01----:R-:W-:Y:S01]  /*10b0*/  IMAD.IADD R13, R0, 0x1, R11 ;  /* 0x00000001000d7824 */ /* 0x003fe200078e020b */
[----:B------:R-:W-:-:S03]  /*10c0*/  ISETP.NE.AND P3, PT, R5, 0x1, PT ;  /* 0x000000010500780c */ /* 0x000fc60003f65270 */
[----:B--2---:R-:W-:-:S08]  /*10d0*/  IMAD.WIDE R2, R13, 0x4, R2 ;  /* 0x000000040d027825 */ /* 0x004fd000078e0202 */
[----:B------:R-:W-:Y:S05]  /*10e0*/  @!P0 BRA `(.L_x_43) ;  /* 0x0000000000108947 */ /* 0x000fea0003800000 */
[----:B------:R-:W2:Y:S01]  /*10f0*/  LDG.E R12, desc[UR4][R2.64] ;  /* 0x00000004020c7981 */ /* 0x000ea2000c1e1900 */
[C---:B------:R-:W-:Y:S01]  /*1100*/  LEA R13, R10.reuse, R1, 0x2 ;  /* 0x000000010a0d7211 */ /* 0x040fe200078e10ff */
[----:B------:R-:W-:-:S04]  /*1110*/  VIADD R10, R10, 0x1 ;  /* 0x000000010a0a7836 */ /* 0x000fc80000000000 */
[----:B--2---:R0:W-:Y:S03]  /*1120*/  STL [R13], R12 ;  /* 0x0000000c0d007387 */ /* 0x0041e60000100800 */
.L_x_43:
[----:B------:R-:W-:Y:S05]  /*1130*/  @!P3 BRA `(.L_x_40) ;  /* 0x000000000034b947 */ /* 0x000fea0003800000 */
[C---:B0-----:R-:W-:Y:S01]  /*1140*/  VIADD R13, R11.reuse, 0x2 ;  /* 0x000000020b0d7836 */ /* 0x041fe20000000000 */
[----:B------:R-:W-:-:S04]  /*1150*/  IADD3 R11, PT, PT, R11, 0x1, RZ ;  /* 0x000000010b0b7810 */ /* 0x000fc80007ffe0ff */
[-C--:B------:R-:W-:Y:S02]  /*1160*/  ISETP.NE.AND P0, PT, R13, R4.reuse, PT ;  /* 0x000000040d00720c */ /* 0x080fe40003f05270 */
[----:B------:R-:W-:Y:S02]  /*1170*/  ISETP.NE.AND P3, PT, R11, R4, PT ;  /* 0x000000040b00720c */ /* 0x000fe40003f65270 */
[----:B------:R-:W-:-:S11]  /*1180*/  ISETP.EQ.OR P0, PT, R5, 0x2, !P0 ;  /* 0x000000020500780c */ /* 0x000fd60004702670 */
[----:B------:R-:W2:Y:S04]  /*1190*/  @P3 LDG.E R11, desc[UR4][R2.64+0x4] ;  /* 0x00000404020b3981 */ /* 0x000ea8000c1e1900 */
[----:B------:R-:W3:Y:S01]  /*11a0*/  @!P0 LDG.E R12, desc[UR4][R2.64+0x8] ;  /* 0x00000804020c8981 */ /* 0x000ee2000c1e1900 */
[C---:B------:R-:W-:Y:S02]  /*11b0*/  @P3 VIADD R13, R10.reuse, 0x1 ;  /* 0x000000010a0d3836 */ /* 0x040fe40000000000 */
[----:B------:R-:W-:-:S03]  /*11c0*/  @P3 IMAD R16, R10, 0x4, R1 ;  /* 0x000000040a103824 */ /* 0x000fc600078e0201 */
[----:B------:R-:W-:-:S05]  /*11d0*/  @P3 MOV R10, R13 ;  /* 0x0000000d000a3202 */ /* 0x000fca0000000f00 */
[----:B------:R-:W-:Y:S01]  /*11e0*/  @!P0 IMAD R13, R10, 0x4, R1 ;  /* 0x000000040a0d8824 */ /* 0x000fe200078e0201 */
[----:B--2---:R2:W-:Y:S04]  /*11f0*/  @P3 STL [R16], R11 ;  /* 0x0000000b10003387 */ /* 0x0045e80000100800 */
[----:B---3--:R2:W-:Y:S02]  /*1200*/  @!P0 STL [R13], R12 ;  /* 0x0000000c0d008387 */ /* 0x0085e40000100800 */
.L_x_40:
[----:B------:R-:W-:Y:S01]  /*1210*/  BSSY.RECONVERGENT B0, `(.L_x_44) ;  /* 0x0000020000007945 */ /* 0x000fe20003800200 */
[----:B012---:R-:W-:-:S07]  /*1220*/  IMAD.MOV.U32 R12, RZ, RZ, RZ ;  /* 0x000000ffff0c7224 */ /* 0x007fce00078e00ff */
.L_x_49:
[----:B------:R-:W0:Y:S01]  /*1230*/  LDC R18, c[0x0][0x394] ;  /* 0x0000e500ff127b82 */ /* 0x000e220000000800 */
[----:B------:R-:W-:Y:S01]  /*1240*/  HFMA2 R13, -RZ, RZ, 0, 0 ;  /* 0x00000000ff0d7431 */ /* 0x000fe200000001ff */
[----:B------:R-:W-:Y:S06]  /*1250*/  BSSY.RELIABLE B1, `(.L_x_45) ;  /* 0x0000017000017945 */ /* 0x000fec0003800100 */
[----:B------:R-:W1:Y:S02]  /*1260*/  LDC.64 R2, c[0x0][0x380] ;  /* 0x0000e000ff027b82 */ /* 0x000e640000000a00 */
.L_x_47:
[----:B0-----:R-:W-:Y:S02]  /*1270*/  IMAD R11, R12, R18, R13 ;  /* 0x000000120c0b7224 */ /* 0x001fe400078e020d */
[----:B------:R-:W-:Y:S02]  /*1280*/  IMAD R16, R13, 0x4, R1 ;  /* 0x000000040d107824 */ /* 0x000fe400078e0201 */
[----:B-1----:R-:W-:-:S03]  /*1290*/  IMAD.WIDE.U32 R10, R11, 0x4, R2 ;  /* 0x000000040b0a7825 */ /* 0x002fc600078e0002 */
[----:B------:R-:W2:Y:S04]  /*12a0*/  LDL R17, [R16] ;  /* 0x0000000010117983 */ /* 0x000ea80000100800 */
[----:B------:R-:W2:Y:S02]  /*12b0*/  LDG.E R10, desc[UR4][R10.64] ;  /* 0x000000040a0a7981 */ /* 0x000ea4000c1e1900 */
[----:B--2---:R-:W-:-:S13]  /*12c0*/  ISETP.NE.AND P0, PT, R10, R17, PT ;  /* 0x000000110a00720c */ /* 0x004fda0003f05270 */
[----:B------:R-:W-:Y:S05]  /*12d0*/  @P0 BRA `(.L_x_46) ;  /* 0x0000000000380947 */ /* 0x000fea0003800000 */
[----:B------:R-:W-:-:S05]  /*12e0*/  VIADD R13, R13, 0x1 ;  /* 0x000000010d0d7836 */ /* 0x000fca0000000000 */
[----:B------:R-:W-:-:S13]  /*12f0*/  ISETP.NE.AND P0, PT, R13, R18, PT ;  /* 0x000000120d00720c */ /* 0x000fda0003f05270 */
[----:B------:R-:W-:Y:S05]  /*1300*/  @!P0 BREAK.RELIABLE B1 ;  /* 0x0000000000018942 */ /* 0x000fea0003800100 */
[----:B------:R-:W-:Y:S05]  /*1310*/  @P0 BRA `(.L_x_47) ;  /* 0xfffffffc00d40947 */ /* 0x000fea000383ffff */
[----:B------:R-:W0:Y:S01]  /*1320*/  LDC.64 R2, c[0x0][0x388] ;  /* 0x0000e200ff027b82 */ /* 0x000e220000000a00 */
[----:B------:R-:W1:Y:S01]  /*1330*/  LDCU UR6, c[0x0][0x390] ;  /* 0x00007200ff0677ac */ /* 0x000e620008000800 */
[----:B------:R-:W-:-:S04]  /*1340*/  LOP3.LUT R10, R4, 0x1, RZ, 0xc0, !PT ;  /* 0x00000001040a7812 */ /* 0x000fc800078ec0ff */
[----:B------:R-:W-:Y:S02]  /*1350*/  ISETP.NE.U32.AND P0, PT, R10, 0x1, PT ;  /* 0x000000010a00780c */ /* 0x000fe40003f05070 */
[----:B------:R-:W-:Y:S01]  /*1360*/  MOV R10, 0x1 ;  /* 0x00000001000a7802 */ /* 0x000fe20000000f00 */
[----:B-1----:R-:W-:-:S04]  /*1370*/  IMAD R11, R12, UR6, R9 ;  /* 0x000000060c0b7c24 */ /* 0x002fc8000f8e0209 */
[----:B0-----:R-:W-:Y:S01]  /*1380*/  IMAD.WIDE R2, R11, 0x4, R2 ;  /* 0x000000040b027825 */ /* 0x001fe200078e0202 */
[----:B------:R-:W-:-:S05]  /*1390*/  SEL R11, R10, 0xffffffff, P0 ;  /* 0xffffffff0a0b7807 */ /* 0x000fca0000000000 */
[----:B------:R0:W-:Y:S01]  /*13a0*/  STG.E desc[UR4][R2.64], R11 ;  /* 0x0000000b02007986 */ /* 0x0001e2000c101904 */
[----:B------:R-:W-:Y:S05]  /*13b0*/  BRA `(.L_x_48) ;  /* 0x0000000000147947 */ /* 0x000fea0003800000 */
.L_x_46:
[----:B------:R-:W-:Y:S05]  /*13c0*/  BSYNC.RELIABLE B1 ;  /* 0x0000000000017941 */ /* 0x000fea0003800100 */
.L_x_45:
[----:B------:R-:W0:Y:S01]  /*13d0*/  LDCU UR6, c[0x0][0x390] ;  /* 0x00007200ff0677ac */ /* 0x000e220008000800 */
[----:B------:R-:W-:-:S05]  /*13e0*/  VIADD R12, R12, 0x1 ;  /* 0x000000010c0c7836 */ /* 0x000fca0000000000 */
[----:B0-----:R-:W-:-:S13]  /*13f0*/  ISETP.NE.AND P0, PT, R12, UR6, PT ;  /* 0x000000060c007c0c */ /* 0x001fda000bf05270 */
[----:B------:R-:W-:Y:S05]  /*1400*/  @P0 BRA `(.L_x_49) ;  /* 0xfffffffc00880947 */ /* 0x000fea000383ffff */
.L_x_48:
[----:B------:R-:W-:Y:S05]  /*1410*/  BSYNC.RECONVERGENT B0 ;  /* 0x0000000000007941 */ /* 0x000fea0003800200 */
.L_x_44:
[----:B------:R-:W-:Y:S05]  /*1420*/  WARPSYNC.ALL ;  /* 0x0000000000007948 */ /* 0x000fea0003800000 */
[----:B------:R-:W-:-:S13]  /*1430*/  ISETP.NE.AND P0, PT, R4, R18, PT ;  /* 0x000000120400720c */ /* 0x000fda0003f05270 */
[----:B------:R-:W-:Y:S05]  /*1440*/  @!P0 EXIT ;  /* 0x000000000000894d */ /* 0x000fea0003800000 */
[----:B------:R-:W-:Y:S01]  /*1450*/  VIADD R4, R4, 0x1 ;  /* 0x0000000104047836 */ /* 0x000fe20000000000 */
[----:B------:R-:W-:Y:S06]  /*1460*/  BRA `(.L_x_50) ;  /* 0xffffffec006c7947 */ /* 0x000fec000383ffff */
.L_x_37:
[C---:B------:R-:W-:Y:S01]  /*1470*/  LOP3.LUT R13, R5.reuse, 0x7, RZ, 0xc0, !PT ;  /* 0x00000007050d7812 */ /* 0x040fe200078ec0ff */
[----:B------:R-:W-:Y:S01]  /*1480*/  IMAD.MOV.U32 R4, RZ, RZ, RZ ;  /* 0x000000ffff047224 */ /* 0x000fe200078e00ff */
[----:B------:R-:W-:-:S03]  /*1490*/  LOP3.LUT R12, R5, 0xf, RZ, 0xc0, !PT ;  /* 0x0000000f050c7812 */ /* 0x000fc600078ec0ff */
[----:B------:R-:W-:Y:S01]  /*14a0*/  VIADD R3, R13, 0xffffffff ;  /* 0xffffffff0d037836 */ /* 0x000fe20000000000 */
[----:B------:R-:W-:-:S04]  /*14b0*/  IADD3 R2, PT, PT, R12, -0x1, RZ ;  /* 0xffffffff0c027810 */ /* 0x000fc80007ffe0ff */
[----:B------:R-:W-:Y:S02]  /*14c0*/  ISETP.GE.U32.AND P1, PT, R2, 0x7, PT ;  /* 0x000000070200780c */ /* 0x000fe40003f26070 */
[----:B------:R-:W-:Y:S02]  /*14d0*/  ISETP.GE.U32.AND P2, PT, R3, 0x3, PT ;  /* 0x000000030300780c */ /* 0x000fe40003f46070 */
[C---:B------:R-:W-:Y:S02]  /*14e0*/  LOP3.LUT R2, R5.reuse, 0xfffffff0, RZ, 0xc0, !PT ;  /* 0xfffffff005027812 */ /* 0x040fe400078ec0ff */
[----:B------:R-:W-:-:S09]  /*14f0*/  LOP3.LUT R3, R5, 0x3, RZ, 0xc0, !PT ;  /* 0x0000000305037812 */ /* 0x000fd200078ec0ff */
.L_x_57:
[----:B-1----:R-:W1:Y:S01]  /*1500*/  LDCU UR6, c[0x0][0x394] ;  /* 0x00007280ff0677ac */ /* 0x002e620008000800 */
[----:B----4-:R-:W-:Y:S02]  /*1510*/  HFMA2 R5, -RZ, RZ, 0, 0 ;  /* 0x00000000ff057431 */ /* 0x010fe400000001ff */
[----:B------:R-:W-:Y:S01]  /*1520*/  IMAD.MOV.U32 R6, RZ, RZ, RZ ;  /* 0x000000ffff067224 */ /* 0x000fe200078e00ff */
[----:B-1----:R-:W-:-:S09]  /*1530*/  UISETP.GE.U32.AND UP0, UPT, UR6, 0xf, UPT ;  /* 0x0000000f0600788c */ /* 0x002fd2000bf06070 */
[----:B--2---:R-:W-:Y:S05]  /*1540*/  BRA.U !UP0, `(.L_x_51) ;  /* 0x0000000508f87547 */ /* 0x004fea000b800000 */
[----:B------:R-:W-:Y:S01]  /*1550*/  IMAD.MOV.U32 R5, RZ, RZ, RZ ;  /* 0x000000ffff057224 */ /* 0x000fe200078e00ff */
[----:B------:R-:W-:Y:S01]  /*1560*/  MOV R6, RZ ;  /* 0x000000ff00067202 */ /* 0x000fe20000000f00 */
[----:B------:R-:W1:Y:S06]  /*1570*/  LDCU.64 UR6, c[0x0][0x380] ;  /* 0x00007000ff0677ac */ /* 0x000e6c0008000a00 */
.L_x_52:
[----:B------:R-:W-:-:S13]  /*1580*/  ISETP.NE.AND P0, PT, R5, R4, PT ;  /* 0x000000040500720c */ /* 0x000fda0003f05270 */
[----:B------:R-:W2:Y:S01]  /*1590*/  @P0 LDC.64 R10, c[0x0][0x380] ;  /* 0x0000e000ff0a0b82 */ /* 0x000ea20000000a00 */
[----:B------:R-:W-:-:S04]  /*15a0*/  @P0 IMAD.IADD R7, R0, 0x1, R5 ;  /* 0x0000000100070824 */ /* 0x000fc800078e0205 */
[----:B--2---:R-:W-:-:S06]  /*15b0*/  @P0 IMAD.WIDE R10, R7, 0x4, R10 ;  /* 0x00000004070a0825 */ /* 0x004fcc00078e020a */
[----:B0-----:R0:W2:Y:S01]  /*15c0*/  @P0 LDG.E R10, desc[UR4][R10.64] ;  /* 0x000000040a0a0981 */ /* 0x0010a2000c1e1900 */
[C---:B------:R-:W-:Y:S01]  /*15d0*/  VIADD R7, R5.reuse, 0x1 ;  /* 0x0000000105077836 */ /* 0x040fe20000000000 */
[----:B------:R-:W-:Y:S02]  /*15e0*/  IADD3 R9, PT, PT, R5, 0x2, RZ ;  /* 0x0000000205097810 */ /* 0x000fe40007ffe0ff */
[----:B------:R-:W-:Y:S02]  /*15f0*/  SHF.R.S32.HI R15, RZ, 0x1f, R5 ;  /* 0x0000001fff0f7819 */ /* 0x000fe40000011405 */
[----:B------:R-:W-:Y:S02]  /*1600*/  IADD3 R14, P3, PT, R0, R5, RZ ;  /* 0x00000005000e7210 */ /* 0x000fe40007f7e0ff */
[-C--:B------:R-:W-:Y:S01]  /*1610*/  ISETP.NE.AND P6, PT, R7, R4.reuse, PT ;  /* 0x000000040700720c */ /* 0x080fe20003fc5270 */
[----:B------:R-:W-:Y:S01]  /*1620*/  VIADD R7, R5, 0x3 ;  /* 0x0000000305077836 */ /* 0x000fe20000000000 */
[----:B------:R-:W-:-:S02]  /*1630*/  ISETP.NE.AND P5, PT, R9, R4, PT ;  /* 0x000000040900720c */ /* 0x000fc40003fa5270 */
[----:B------:R-:W-:Y:S01]  /*1640*/  LEA.HI.X.SX32 R9, R0, R15, 0x1, P3 ;  /* 0x0000000f00097211 */ /* 0x000fe200018f0eff */
[----:B------:R-:W-:Y:S01]  /*1650*/  VIADD R15, R5, 0x4 ;  /* 0x00000004050f7836 */ /* 0x000fe20000000000 */
[----:B-1----:R-:W-:Y:S02]  /*1660*/  LEA R8, P3, R14, UR6, 0x2 ;  /* 0x000000060e087c11 */ /* 0x002fe4000f8610ff */
[----:B0-----:R-:W-:Y:S02]  /*1670*/  @P0 LEA R11, R6, R1, 0x2 ;  /* 0x00000001060b0211 */ /* 0x001fe400078e10ff */
[----:B------:R-:W-:Y:S02]  /*1680*/  LEA.HI.X R9, R14, UR7, R9, 0x2, P3 ;  /* 0x000000070e097c11 */ /* 0x000fe400098f1409 */
[-C--:B------:R-:W-:Y:S02]  /*1690*/  ISETP.NE.AND P3, PT, R7, R4.reuse, PT ;  /* 0x000000040700720c */ /* 0x080fe40003f65270 */
[----:B------:R-:W-:Y:S01]  /*16a0*/  ISETP.NE.AND P4, PT, R15, R4, PT ;  /* 0x000000040f00720c */ /* 0x000fe20003f85270 */
[----:B------:R-:W-:Y:S01]  /*16b0*/  @P0 VIADD R15, R6, 0x1 ;  /* 0x00000001060f0836 */ /* 0x000fe20000000000 */
[----:B------:R-:W3:Y:S01]  /*16c0*/  @P6 LDG.E R14, desc[UR4][R8.64+0x4] ;  /* 0x00000404080e6981 */ /* 0x000ee2000c1e1900 */
[----:B------:R-:W-:-:S03]  /*16d0*/  VIADD R7, R5, 0x5 ;  /* 0x0000000505077836 */ /* 0x000fc60000000000 */
[----:B------:R-:W-:Y:S02]  /*16e0*/  @P0 MOV R6, R15 ;  /* 0x0000000f00060202 */ /* 0x000fe40000000f00 */
[----:B------:R-:W4:Y:S04]  /*16f0*/  @P5 LDG.E R15, desc[UR4][R8.64+0x8] ;  /* 0x00000804080f5981 */ /* 0x000f28000c1e1900 */
[----:B------:R-:W5:Y:S04]  /*1700*/  @P3 LDG.E R16, desc[UR4][R8.64+0xc] ;  /* 0x00000c0408103981 */ /* 0x000f68000c1e1900 */
[----:B------:R-:W5:Y:S04]  /*1710*/  @P4 LDG.E R17, desc[UR4][R8.64+0x10] ;  /* 0x0000100408114981 */ /* 0x000f68000c1e1900 */
[----:B--2---:R0:W-:Y:S01]  /*1720*/  @P0 STL [R11], R10 ;  /* 0x0000000a0b000387 */ /* 0x0041e20000100800 */
[----:B------:R-:W-:-:S13]  /*1730*/  ISETP.NE.AND P0, PT, R7, R4, PT ;  /* 0x000000040700720c */ /* 0x000fda0003f05270 */
[----:B------:R-:W2:Y:S01]  /*1740*/  @P0 LDG.E R7, desc[UR4][R8.64+0x14] ;  /* 0x0000140408070981 */ /* 0x000ea2000c1e1900 */
[C---:B------:R-:W-:Y:S02]  /*1750*/  @P6 VIADD R18, R6.reuse, 0x1 ;  /* 0x0000000106126836 */ /* 0x040fe40000000000 */
[----:B------:R-:W-:-:S03]  /*1760*/  @P6 IMAD R21, R6, 0x4, R1 ;  /* 0x0000000406156824 */ /* 0x000fc600078e0201 */
[----:B------:R-:W-:-:S05]  /*1770*/  @P6 MOV R6, R18 ;  /* 0x0000001200066202 */ /* 0x000fca0000000f00 */
[C---:B------:R-:W-:Y:S02]  /*1780*/  @P5 VIADD R18, R6.reuse, 0x1 ;  /* 0x0000000106125836 */ /* 0x040fe40000000000 */
[----:B0-----:R-:W-:-:S03]  /*1790*/  @P5 IMAD R10, R6, 0x4, R1 ;  /* 0x00000004060a5824 */ /* 0x001fc600078e0201 */
[----:B------:R-:W-:Y:S01]  /*17a0*/  @P5 MOV R6, R18 ;  /* 0x0000001200065202 */ /* 0x000fe20000000f00 */
[----:B------:R-:W-:-:S04]  /*17b0*/  VIADD R11, R5, 0x6 ;  /* 0x00000006050b7836 */ /* 0x000fc80000000000 */
[C---:B------:R-:W-:Y:S01]  /*17c0*/  @P3 VIADD R18, R6.reuse, 0x1 ;  /* 0x0000000106123836 */ /* 0x040fe20000000000 */
[----:B------:R-:W-:-:S03]  /*17d0*/  @P3 LEA R23, R6, R1, 0x2 ;  /* 0x0000000106173211 */ /* 0x000fc600078e10ff */
[----:B------:R-:W-:Y:S01]  /*17e0*/  @P3 IMAD.MOV.U32 R6, RZ, RZ, R18 ;  /* 0x000000ffff063224 */ /* 0x000fe200078e0012 */
[----:B---3--:R-:W-:Y:S01]  /*17f0*/  @P6 STL [R21], R14 ;  /* 0x0000000e15006387 */ /* 0x008fe20000100800 */
[----:B------:R-:W-:Y:S01]  /*1800*/  VIADD R19, R5, 0x7 ;  /* 0x0000000705137836 */ /* 0x000fe20000000000 */
[-C--:B------:R-:W-:Y:S02]  /*1810*/  ISETP.NE.AND P6, PT, R11, R4.reuse, PT ;  /* 0x000000040b00720c */ /* 0x080fe40003fc5270 */
[C---:B------:R-:W-:Y:S01]  /*1820*/  @P4 IADD3 R11, PT, PT, R6.reuse, 0x1, RZ ;  /* 0x00000001060b4810 */ /* 0x040fe20007ffe0ff */
[----:B----4-:R0:W-:Y:S01]  /*1830*/  @P5 STL [R10], R15 ;  /* 0x0000000f0a005387 */ /* 0x0101e20000100800 */
[----:B------:R-:W-:Y:S01]  /*1840*/  ISETP.NE.AND P5, PT, R19, R4, PT ;  /* 0x000000041300720c */ /* 0x000fe20003fa5270 */
[----:B------:R-:W-:Y:S02]  /*1850*/  @P4 IMAD R18, R6, 0x4, R1 ;  /* 0x0000000406124824 */ /* 0x000fe400078e0201 */
[----:B------:R-:W-:Y:S01]  /*1860*/  @P4 IMAD.MOV.U32 R6, RZ, RZ, R11 ;  /* 0x000000ffff064224 */ /* 0x000fe200078e000b */
[C---:B------:R-:W-:Y:S01]  /*1870*/  IADD3 R11, PT, PT, R5.reuse, 0x8, RZ ;  /* 0x00000008050b7810 */ /* 0x040fe20007ffe0ff */
[----:B-----5:R1:W-:Y:S01]  /*1880*/  @P3 STL [R23], R16 ;  /* 0x0000001017003387 */ /* 0x0203e20000100800 */
[----:B------:R-:W-:-:S02]  /*1890*/  VIADD R19, R5, 0x9 ;  /* 0x0000000905137836 */ /* 0x000fc40000000000 */
[C---:B------:R-:W-:Y:S01]  /*18a0*/  @P0 IMAD R20, R6.reuse, 0x4, R1 ;  /* 0x0000000406140824 */ /* 0x040fe200078e0201 */
[----:B------:R3:W-:Y:S01]  /*18b0*/  @P4 STL [R18], R17 ;  /* 0x0000001112004387 */ /* 0x0007e20000100800 */
[-C--:B------:R-:W-:Y:S01]  /*18c0*/  ISETP.NE.AND P4, PT, R11, R4.reuse, PT ;  /* 0x000000040b00720c */ /* 0x080fe20003f85270 */
[----:B0-----:R-:W-:Y:S01]  /*18d0*/  VIADD R15, R5, 0xa ;  /* 0x0000000a050f7836 */ /* 0x001fe20000000000 */
[----:B------:R-:W-:Y:S01]  /*18e0*/  @P0 IADD3 R10, PT, PT, R6, 0x1, RZ ;  /* 0x00000001060a0810 */ /* 0x000fe20007ffe0ff */
[----:B------:R-:W4:Y:S01]  /*18f0*/  @P6 LDG.E R11, desc[UR4][R8.64+0x18] ;  /* 0x00001804080b6981 */ /* 0x000f22000c1e1900 */
[----:B------:R-:W-:-:S03]  /*1900*/  ISETP.NE.AND P3, PT, R19, R4, PT ;  /* 0x000000041300720c */ /* 0x000fc60003f65270 */
[----:B------:R-:W-:Y:S01]  /*1910*/  @P0 IMAD.MOV.U32 R6, RZ, RZ, R10 ;  /* 0x000000ffff060224 */ /* 0x000fe200078e000a */
[----:B------:R-:W5:Y:S09]  /*1920*/  @P5 LDG.E R14, desc[UR4][R8.64+0x1c] ;  /* 0x00001c04080e5981 */ /* 0x000f72000c1e1900 */
[----:B-1----:R-:W5:Y:S04]  /*1930*/  @P3 LDG.E R16, desc[UR4][R8.64+0x24] ;  /* 0x0000240408103981 */ /* 0x002f68000c1e1900 */
[----:B--2---:R0:W-:Y:S01]  /*1940*/  @P0 STL [R20], R7 ;  /* 0x0000000714000387 */ /* 0x0041e20000100800 */
[----:B------:R-:W-:-:S03]  /*1950*/  ISETP.NE.AND P0, PT, R15, R4, PT ;  /* 0x000000040f00720c */ /* 0x000fc60003f05270 */
[----:B------:R-:W2:Y:S10]  /*1960*/  @P4 LDG.E R15, desc[UR4][R8.64+0x20] ;  /* 0x00002004080f4981 */ /* 0x000eb4000c1e1900 */
[----:B------:R-:W2:Y:S01]  /*1970*/  @P0 LDG.E R10, desc[UR4][R8.64+0x28] ;  /* 0x00002804080a0981 */ /* 0x000ea2000c1e1900 */
[C---:B---3--:R-:W-:Y:S01]  /*1980*/  @P6 IADD3 R17, PT, PT, R6.reuse, 0x1, RZ ;  /* 0x0000000106116810 */ /* 0x048fe20007ffe0ff */
[----:B------:R-:W-:-:S04]  /*1990*/  @P6 IMAD R18, R6, 0x4, R1 ;  /* 0x0000000406126824 */ /* 0x000fc800078e0201 */
[----:B------:R-:W-:-:S05]  /*19a0*/  @P6 IMAD.MOV.U32 R6, RZ, RZ, R17 ;  /* 0x000000ffff066224 */ /* 0x000fca00078e0011 */
[C---:B------:R-:W-:Y:S01]  /*19b0*/  @P5 IADD3 R17, PT, PT, R6.reuse, 0x1, RZ ;  /* 0x0000000106115810 */ /* 0x040fe20007ffe0ff */
[----:B------:R-:W-:-:S04]  /*19c0*/  @P5 IMAD R19, R6, 0x4, R1 ;  /* 0x0000000406135824 */ /* 0x000fc800078e0201 */
[----:B------:R-:W-:-:S05]  /*19d0*/  @P5 IMAD.MOV.U32 R6, RZ, RZ, R17 ;  /* 0x000000ffff065224 */ /* 0x000fca00078e0011 */
[C---:B------:R-:W-:Y:S01]  /*19e0*/  @P4 IADD3 R17, PT, PT, R6.reuse, 0x1, RZ ;  /* 0x0000000106114810 */ /* 0x040fe20007ffe0ff */
[----:B0-----:R-:W-:-:S03]  /*19f0*/  @P4 IMAD R20, R6, 0x4, R1 ;  /* 0x0000000406144824 */ /* 0x001fc600078e0201 */
[----:B------:R-:W-:Y:S01]  /*1a00*/  @P4 MOV R6, R17 ;  /* 0x0000001100064202 */ /* 0x000fe20000000f00 */
[C---:B------:R-:W-:Y:S02]  /*1a10*/  VIADD R17, R5.reuse, 0xc ;  /* 0x0000000c05117836 */ /* 0x040fe40000000000 */
[----:B------:R-:W-:Y:S02]  /*1a20*/  VIADD R7, R5, 0xb ;  /* 0x0000000b05077836 */ /* 0x000fe40000000000 */
[C---:B------:R-:W-:Y:S01]  /*1a30*/  @P3 VIADD R21, R6.reuse, 0x1 ;  /* 0x0000000106153836 */ /* 0x040fe20000000000 */
[----:B----4-:R0:W-:Y:S02]  /*1a40*/  @P6 STL [R18], R11 ;  /* 0x0000000b12006387 */ /* 0x0101e40000100800 */
[-C--:B------:R-:W-:Y:S02]  /*1a50*/  ISETP.NE.AND P6, PT, R7, R4.reuse, PT ;  /* 0x000000040700720c */ /* 0x080fe40003fc5270 */
[----:B-----5:R1:W-:Y:S01]  /*1a60*/  @P5 STL [R19], R14 ;  /* 0x0000000e13005387 */ /* 0x0203e20000100800 */
[----:B------:R-:W-:Y:S01]  /*1a70*/  ISETP.NE.AND P5, PT, R17, R4, PT ;  /* 0x000000041100720c */ /* 0x000fe20003fa5270 */
[----:B------:R-:W-:Y:S01]  /*1a80*/  @P3 IMAD R17, R6, 0x4, R1 ;  /* 0x0000000406113824 */ /* 0x000fe200078e0201 */
[C---:B------:R-:W-:Y:S01]  /*1a90*/  IADD3 R7, PT, PT, R5.reuse, 0xd, RZ ;  /* 0x0000000d05077810 */ /* 0x040fe20007ffe0ff */
[----:B------:R-:W-:Y:S01]  /*1aa0*/  @P3 IMAD.MOV.U32 R6, RZ, RZ, R21 ;  /* 0x000000ffff063224 */ /* 0x000fe200078e0015 */
[----:B0-----:R-:W-:-:S03]  /*1ab0*/  IADD3 R11, PT, PT, R5, 0xf, RZ ;  /* 0x0000000f050b7810 */ /* 0x001fc60007ffe0ff */
[C---:B------:R-:W-:Y:S02]  /*1ac0*/  @P0 IMAD R21, R6.reuse, 0x4, R1 ;  /* 0x0000000406150824 */ /* 0x040fe400078e0201 */
[----:B-1----:R-:W-:-:S04]  /*1ad0*/  @P0 VIADD R14, R6, 0x1 ;  /* 0x00000001060e0836 */ /* 0x002fc80000000000 */
[----:B------:R-:W-:Y:S01]  /*1ae0*/  @P0 IMAD.MOV.U32 R6, RZ, RZ, R14 ;  /* 0x000000ffff060224 */ /* 0x000fe200078e000e */
[----:B--2---:R0:W-:Y:S01]  /*1af0*/  @P4 STL [R20], R15 ;  /* 0x0000000f14004387 */ /* 0x0041e20000100800 */
[-C--:B------:R-:W-:Y:S02]  /*1b00*/  ISETP.NE.AND P4, PT, R7, R4.reuse, PT ;  /* 0x000000040700720c */ /* 0x080fe40003f85270 */
[----:B------:R-:W-:Y:S01]  /*1b10*/  IADD3 R7, PT, PT, R5, 0xe, RZ ;  /* 0x0000000e05077810 */ /* 0x000fe20007ffe0ff */
[----:B------:R1:W-:Y:S03]  /*1b20*/  @P3 STL [R17], R16 ;  /* 0x0000001011003387 */ /* 0x0003e60000100800 */
[-C--:B------:R-:W-:Y:S02]  /*1b30*/  ISETP.NE.AND P3, PT, R7, R4.reuse, PT ;  /* 0x000000040700720c */ /* 0x080fe40003f65270 */
[----:B------:R-:W2:Y:S04]  /*1b40*/  @P6 LDG.E R7, desc[UR4][R8.64+0x2c] ;  /* 0x00002c0408076981 */ /* 0x000ea8000c1e1900 */
[----:B------:R3:W-:Y:S01]  /*1b50*/  @P0 STL [R21], R10 ;  /* 0x0000000a15000387 */ /* 0x0007e20000100800 */
[----:B------:R-:W-:-:S03]  /*1b60*/  ISETP.NE.AND P0, PT, R11, R4, PT ;  /* 0x000000040b00720c */ /* 0x000fc60003f05270 */
[----:B------:R-:W4:Y:S04]  /*1b70*/  @P5 LDG.E R11, desc[UR4][R8.64+0x30] ;  /* 0x00003004080b5981 */ /* 0x000f28000c1e1900 */
[----:B------:R-:W5:Y:S04]  /*1b80*/  @P4 LDG.E R14, desc[UR4][R8.64+0x34] ;  /* 0x00003404080e4981 */ /* 0x000f68000c1e1900 */
[----:B0-----:R-:W5:Y:S04]  /*1b90*/  @P3 LDG.E R15, desc[UR4][R8.64+0x38] ;  /* 0x00003804080f3981 */ /* 0x001f68000c1e1900 */
[----:B-1----:R0:W5:Y:S01]  /*1ba0*/  @P0 LDG.E R16, desc[UR4][R8.64+0x3c] ;  /* 0x00003c0408100981 */ /* 0x002162000c1e1900 */
[C---:B------:R-:W-:Y:S01]  /*1bb0*/  @P6 VIADD R17, R6.reuse, 0x1 ;  /* 0x0000000106116836 */ /* 0x040fe20000000000 */
[----:B------:R-:W-:-:S03]  /*1bc0*/  @P6 LEA R18, R6, R1, 0x2 ;  /* 0x0000000106126211 */ /* 0x000fc600078e10ff */
[----:B------:R-:W-:-:S04]  /*1bd0*/  @P6 IMAD.MOV.U32 R6, RZ, RZ, R17 ;  /* 0x000000ffff066224 */ /* 0x000fc800078e0011 */
[C---:B---3--:R-:W-:Y:S01]  /*1be0*/  @P5 VIADD R10, R6.reuse, 0x1 ;  /* 0x00000001060a5836 */ /* 0x048fe20000000000 */
[----:B------:R-:W-:-:S03]  /*1bf0*/  @P5 LEA R20, R6, R1, 0x2 ;  /* 0x0000000106145211 */ /* 0x000fc600078e10ff */
[----:B------:R-:W-:-:S04]  /*1c00*/  @P5 IMAD.MOV.U32 R6, RZ, RZ, R10 ;  /* 0x000000ffff065224 */ /* 0x000fc800078e000a */
[C---:B------:R-:W-:Y:S01]  /*1c10*/  @P4 VIADD R10, R6.reuse, 0x1 ;  /* 0x00000001060a4836 */ /* 0x040fe20000000000 */
[----:B------:R-:W-:-:S03]  /*1c20*/  @P4 LEA R17, R6, R1, 0x2 ;  /* 0x0000000106114211 */ /* 0x000fc600078e10ff */
[----:B------:R-:W-:-:S04]  /*1c30*/  @P4 IMAD.MOV.U32 R6, RZ, RZ, R10 ;  /* 0x000000ffff064224 */ /* 0x000fc800078e000a */
[C---:B------:R-:W-:Y:S01]  /*1c40*/  @P3 VIADD R10, R6.reuse, 0x1 ;  /* 0x00000001060a3836 */ /* 0x040fe20000000000 */
[----:B0-----:R-:W-:-:S03]  /*1c50*/  @P3 LEA R8, R6, R1, 0x2 ;  /* 0x0000000106083211 */ /* 0x001fc600078e10ff */
[----:B------:R-:W-:-:S04]  /*1c60*/  @P3 IMAD.MOV.U32 R6, RZ, RZ, R10 ;  /* 0x000000ffff063224 */ /* 0x000fc800078e000a */
[C---:B------:R-:W-:Y:S01]  /*1c70*/  @P0 IMAD R19, R6.reuse, 0x4, R1 ;  /* 0x0000000406130824 */ /* 0x040fe200078e0201 */
[----:B------:R-:W-:Y:S01]  /*1c80*/  IADD3 R5, PT, PT, R5, 0x10, RZ ;  /* 0x0000001005057810 */ /* 0x000fe20007ffe0ff */
[----:B------:R-:W-:-:S04]  /*1c90*/  @P0 VIADD R9, R6, 0x1 ;  /* 0x0000000106090836 */ /* 0x000fc80000000000 */
[----:B------:R-:W-:Y:S01]  /*1ca0*/  @P0 IMAD.MOV.U32 R6, RZ, RZ, R9 ;  /* 0x000000ffff060224 */ /* 0x000fe200078e0009 */
[----:B--2---:R2:W-:Y:S04]  /*1cb0*/  @P6 STL [R18], R7 ;  /* 0x0000000712006387 */ /* 0x0045e80000100800 */
[----:B----4-:R2:W-:Y:S04]  /*1cc0*/  @P5 STL [R20], R11 ;  /* 0x0000000b14005387 */ /* 0x0105e80000100800 */
[----:B-----5:R2:W-:Y:S04]  /*1cd0*/  @P4 STL [R17], R14 ;  /* 0x0000000e11004387 */ /* 0x0205e80000100800 */
[----:B------:R2:W-:Y:S04]  /*1ce0*/  @P3 STL [R8], R15 ;  /* 0x0000000f08003387 */ /* 0x0005e80000100800 */
[----:B------:R2:W-:Y:S01]  /*1cf0*/  @P0 STL [R19], R16 ;  /* 0x0000001013000387 */ /* 0x0005e20000100800 */
[----:B------:R-:W-:-:S13]  /*1d00*/  ISETP.NE.AND P3, PT, R5, R2, PT ;  /* 0x000000020500720c */ /* 0x000fda0003f65270 */
[----:B--2---:R-:W-:Y:S05]  /*1d10*/  @P3 BRA `(.L_x_52) ;  /* 0xfffffff800183947 */ /* 0x004fea000383ffff */
[----:B------:R-:W-:-:S07]  /*1d20*/  MOV R5, R2 ;  /* 0x0000000200057202 */ /* 0x000fce0000000f00 */
.L_x_51:
[----:B------:R-:W-:-:S13]  /*1d30*/  ISETP.NE.AND P0, PT, R12, RZ, PT ;  /* 0x000000ff0c00720c */ /* 0x000fda0003f05270 */
[----:B------:R-:W-:Y:S05]  /*1d40*/  @!P0 BRA `(.L_x_53) ;  /* 0x0000000400e08947 */ /* 0x000fea0003800000 */
[----:B------:R-:W-:Y:S01]  /*1d50*/  ISETP.NE.AND P0, PT, R13, RZ, PT ;  /* 0x000000ff0d00720c */ /* 0x000fe20003f05270 */
[----:B------:R-:W-:-:S12]  /*1d60*/  @!P1 BRA `(.L_x_54) ;  /* 0x0000000000ec9947 */ /* 0x000fd80003800000 */
[----:B------:R-:W1:Y:S01]  /*1d70*/  LDC.64 R8, c[0x0][0x380] ;  /* 0x0000e000ff087b82 */ /* 0x000e620000000a00 */
[C---:B------:R-:W-:Y:S01]  /*1d80*/  ISETP.NE.AND P5, PT, R5.reuse, R4, PT ;  /* 0x000000040500720c */ /* 0x040fe20003fa5270 */
[C---:B------:R-:W-:Y:S01]  /*1d90*/  VIADD R11, R5.reuse, 0x1 ;  /* 0x00000001050b7836 */ /* 0x040fe20000000000 */
[----:B------:R-:W-:Y:S01]  /*1da0*/  IADD3 R15, PT, PT, R5, 0x2, RZ ;  /* 0x00000002050f7810 */ /* 0x000fe20007ffe0ff */
[----:B------:R-:W-:-:S03]  /*1db0*/  IMAD.IADD R7, R0, 0x1, R5 ;  /* 0x0000000100077824 */ /* 0x000fc600078e0205 */
[-C--:B------:R-:W-:Y:S01]  /*1dc0*/  ISETP.NE.AND P6, PT, R11, R4.reuse, PT ;  /* 0x000000040b00720c */ /* 0x080fe20003fc5270 */
[----:B------:R-:W-:Y:S01]  /*1dd0*/  VIADD R11, R5, 0x3 ;  /* 0x00000003050b7836 */ /* 0x000fe20000000000 */
[----:B------:R-:W-:-:S04]  /*1de0*/  ISETP.NE.AND P3, PT, R15, R4, PT ;  /* 0x000000040f00720c */ /* 0x000fc80003f65270 */
[----:B------:R-:W-:Y:S01]  /*1df0*/  ISETP.NE.AND P4, PT, R11, R4, PT ;  /* 0x000000040b00720c */ /* 0x000fe20003f85270 */
[----:B-1----:R-:W-:-:S05]  /*1e00*/  IMAD.WIDE R8, R7, 0x4, R8 ;  /* 0x0000000407087825 */ /* 0x002fca00078e0208 */
[----:B0-----:R-:W2:Y:S04]  /*1e10*/  @P5 LDG.E R7, desc[UR4][R8.64] ;  /* 0x0000000408075981 */ /* 0x001ea8000c1e1900 */
[----:B------:R-:W3:Y:S04]  /*1e20*/  @P6 LDG.E R10, desc[UR4][R8.64+0x4] ;  /* 0x00000404080a6981 */ /* 0x000ee8000c1e1900 */
[----:B------:R-:W4:Y:S04]  /*1e30*/  @P3 LDG.E R11, desc[UR4][R8.64+0x8] ;  /* 0x00000804080b3981 */ /* 0x000f28000c1e1900 */
[----:B------:R-:W5:Y:S01]  /*1e40*/  @P4 LDG.E R14, desc[UR4][R8.64+0xc] ;  /* 0x00000c04080e4981 */ /* 0x000f62000c1e1900 */
[C---:B------:R-:W-:Y:S01]  /*1e50*/  @P5 VIADD R15, R6.reuse, 0x1 ;  /* 0x00000001060f5836 */ /* 0x040fe20000000000 */
[----:B------:R-:W-:-:S03]  /*1e60*/  @P5 LEA R16, R6, R1, 0x2 ;  /* 0x0000000106105211 */ /* 0x000fc600078e10ff */
[----:B------:R-:W-:-:S04]  /*1e70*/  @P5 IMAD.MOV.U32 R6, RZ, RZ, R15 ;  /* 0x000000ffff065224 */ /* 0x000fc800078e000f */
[C---:B------:R-:W-:Y:S01]  /*1e80*/  @P6 VIADD R15, R6.reuse, 0x1 ;  /* 0x00000001060f6836 */ /* 0x040fe20000000000 */
[----:B------:R-:W-:-:S03]  /*1e90*/  @P6 LEA R17, R6, R1, 0x2 ;  /* 0x0000000106116211 */ /* 0x000fc600078e10ff */
[----:B------:R-:W-:Y:S02]  /*1ea0*/  @P6 IMAD.MOV.U32 R6, RZ, RZ, R15 ;  /* 0x000000ffff066224 */ /* 0x000fe400078e000f */
[----:B------:R-:W-:Y:S02]  /*1eb0*/  VIADD R15, R5, 0x4 ;  /* 0x00000004050f7836 */ /* 0x000fe40000000000 */
[C---:B------:R-:W-:Y:S01]  /*1ec0*/  @P3 IMAD R20, R6.reuse, 0x4, R1 ;  /* 0x0000000406143824 */ /* 0x040fe200078e0201 */
[----:B------:R-:W-:-:S04]  /*1ed0*/  @P3 IADD3 R18, PT, PT, R6, 0x1, RZ ;  /* 0x0000000106123810 */ /* 0x000fc80007ffe0ff */
[----:B------:R-:W-:-:S05]  /*1ee0*/  @P3 MOV R6, R18 ;  /* 0x0000001200063202 */ /* 0x000fca0000000f00 */
[C---:B------:R-:W-:Y:S01]  /*1ef0*/  @P4 IMAD R19, R6.reuse, 0x4, R1 ;  /* 0x0000000406134824 */ /* 0x040fe200078e0201 */
[----:B--2---:R0:W-:Y:S01]  /*1f00*/  @P5 STL [R16], R7 ;  /* 0x0000000710005387 */ /* 0x0041e20000100800 */
[-C--:B------:R-:W-:Y:S01]  /*1f10*/  ISETP.NE.AND P5, PT, R15, R4.reuse, PT ;  /* 0x000000040f00720c */ /* 0x080fe20003fa5270 */
[----:B------:R-:W-:Y:S02]  /*1f20*/  VIADD R15, R5, 0x5 ;  /* 0x00000005050f7836 */ /* 0x000fe40000000000 */
[----:B---3--:R1:W-:Y:S03]  /*1f30*/  @P6 STL [R17], R10 ;  /* 0x0000000a11006387 */ /* 0x0083e60000100800 */
[----:B------:R-:W-:Y:S01]  /*1f40*/  ISETP.NE.AND P6, PT, R15, R4, PT ;  /* 0x000000040f00720c */ /* 0x000fe20003fc5270 */
[C---:B------:R-:W-:Y:S01]  /*1f50*/  VIADD R15, R5.reuse, 0x6 ;  /* 0x00000006050f7836 */ /* 0x040fe20000000000 */
[----:B----4-:R2:W-:Y:S01]  /*1f60*/  @P3 STL [R20], R11 ;  /* 0x0000000b14003387 */ /* 0x0105e20000100800 */
[----:B0-----:R-:W-:Y:S01]  /*1f70*/  @P4 IADD3 R16, PT, PT, R6, 0x1, RZ ;  /* 0x0000000106104810 */ /* 0x001fe20007ffe0ff */
[----:B------:R-:W-:-:S02]  /*1f80*/  VIADD R7, R5, 0x7 ;  /* 0x0000000705077836 */ /* 0x000fc40000000000 */
[-C--:B------:R-:W-:Y:S01]  /*1f90*/  ISETP.NE.AND P3, PT, R15, R4.reuse, PT ;  /* 0x000000040f00720c */ /* 0x080fe20003f65270 */
[----:B-----5:R0:W-:Y:S01]  /*1fa0*/  @P4 STL [R19], R14 ;  /* 0x0000000e13004387 */ /* 0x0201e20000100800 */
[----:B------:R-:W-:Y:S01]  /*1fb0*/  @P4 IMAD.MOV.U32 R6, RZ, RZ, R16 ;  /* 0x000000ffff064224 */ /* 0x000fe200078e0010 */
[----:B------:R-:W-:Y:S02]  /*1fc0*/  ISETP.NE.AND P4, PT, R7, R4, PT ;  /* 0x000000040700720c */ /* 0x000fe40003f85270 */
[----:B------:R-:W3:Y:S04]  /*1fd0*/  @P5 LDG.E R7, desc[UR4][R8.64+0x10] ;  /* 0x0000100408075981 */ /* 0x000ee8000c1e1900 */
[----:B-1----:R-:W4:Y:S04]  /*1fe0*/  @P6 LDG.E R10, desc[UR4][R8.64+0x14] ;  /* 0x00001404080a6981 */ /* 0x002f28000c1e1900 */
[----:B------:R-:W5:Y:S04]  /*1ff0*/  @P3 LDG.E R15, desc[UR4][R8.64+0x18] ;  /* 0x00001804080f3981 */ /* 0x000f68000c1e1900 */
[----:B------:R1:W5:Y:S01]  /*2000*/  @P4 LDG.E R16, desc[UR4][R8.64+0x1c] ;  /* 0x00001c0408104981 */ /* 0x000362000c1e1900 */
[C---:B--2---:R-:W-:Y:S01]  /*2010*/  @P5 IADD3 R11, PT, PT, R6.reuse, 0x1, RZ ;  /* 0x00000001060b5810 */ /* 0x044fe20007ffe0ff */
[----:B------:R-:W-:-:S02]  /*2020*/  @P5 IMAD R18, R6, 0x4, R1 ;  /* 0x0000000406125824 */ /* 0x000fc400078e0201 */
[----:B------:R-:W-:Y:S02]  /*2030*/  VIADD R5, R5, 0x8 ;  /* 0x0000000805057836 */ /* 0x000fe40000000000 */
[----:B------:R-:W-:-:S04]  /*2040*/  @P5 IMAD.MOV.U32 R6, RZ, RZ, R11 ;  /* 0x000000ffff065224 */ /* 0x000fc800078e000b */
[C---:B------:R-:W-:Y:S01]  /*2050*/  @P6 IMAD R17, R6.reuse, 0x4, R1 ;  /* 0x0000000406116824 */ /* 0x040fe200078e0201 */
[----:B------:R-:W-:-:S05]  /*2060*/  @P6 IADD3 R11, PT, PT, R6, 0x1, RZ ;  /* 0x00000001060b6810 */ /* 0x000fca0007ffe0ff */
[----:B------:R-:W-:-:S04]  /*2070*/  @P6 IMAD.MOV.U32 R6, RZ, RZ, R11 ;  /* 0x000000ffff066224 */ /* 0x000fc800078e000b */
[C---:B0-----:R-:W-:Y:S01]  /*2080*/  @P3 IMAD R14, R6.reuse, 0x4, R1 ;  /* 0x00000004060e3824 */ /* 0x041fe200078e0201 */
[----:B------:R-:W-:-:S05]  /*2090*/  @P3 IADD3 R11, PT, PT, R6, 0x1, RZ ;  /* 0x00000001060b3810 */ /* 0x000fca0007ffe0ff */
[----:B------:R-:W-:-:S04]  /*20a0*/  @P3 IMAD.MOV.U32 R6, RZ, RZ, R11 ;  /* 0x000000ffff063224 */ /* 0x000fc800078e000b */
[C---:B-1----:R-:W-:Y:S01]  /*20b0*/  @P4 VIADD R8, R6.reuse, 0x1 ;  /* 0x0000000106084836 */ /* 0x042fe20000000000 */
[----:B------:R-:W-:-:S04]  /*20c0*/  @P4 LEA R11, R6, R1, 0x2 ;  /* 0x00000001060b4211 */ /* 0x000fc800078e10ff */
[----:B------:R-:W-:Y:S01]  /*20d0*/  @P4 MOV R6, R8 ;  /* 0x0000000800064202 */ /* 0x000fe20000000f00 */
[----:B---3--:R1:W-:Y:S04]  /*20e0*/  @P5 STL [R18], R7 ;  /* 0x0000000712005387 */ /* 0x0083e80000100800 */
[----:B----4-:R1:W-:Y:S04]  /*20f0*/  @P6 STL [R17], R10 ;  /* 0x0000000a11006387 */ /* 0x0103e80000100800 */
[----:B-----5:R1:W-:Y:S04]  /*2100*/  @P3 STL [R14], R15 ;  /* 0x0000000f0e003387 */ /* 0x0203e80000100800 */
[----:B------:R1:W-:Y:S02]  /*2110*/  @P4 STL [R11], R16 ;  /* 0x000000100b004387 */ /* 0x0003e40000100800 */
.L_x_54:
[----:B------:R-:W-:Y:S05]  /*2120*/  @!P0 BRA `(.L_x_53) ;  /* 0x0000000000e88947 */ /* 0x000fea0003800000 */
[----:B------:R-:W-:Y:S01]  /*2130*/  ISETP.NE.AND P6, PT, R3, RZ, PT ;  /* 0x000000ff0300720c */ /* 0x000fe20003fc5270 */
[----:B------:R-:W-:-:S12]  /*2140*/  @!P2 BRA `(.L_x_55) ;  /* 0x00000000007ca947 */ /* 0x000fd80003800000 */
[----:B------:R-:W2:Y:S01]  /*2150*/  LDC.64 R8, c[0x0][0x380] ;  /* 0x0000e000ff087b82 */ /* 0x000ea20000000a00 */
[C---:B-1----:R-:W-:Y:S01]  /*2160*/  VIADD R7, R5.reuse, 0x1 ;  /* 0x0000000105077836 */ /* 0x042fe20000000000 */
[C---:B------:R-:W-:Y:S01]  /*2170*/  IADD3 R15, PT, PT, R5.reuse, 0x3, RZ ;  /* 0x00000003050f7810 */ /* 0x040fe20007ffe0ff */
[C---:B------:R-:W-:Y:S01]  /*2180*/  VIADD R11, R5.reuse, 0x2 ;  /* 0x00000002050b7836 */ /* 0x040fe20000000000 */
[-C--:B------:R-:W-:Y:S02]  /*2190*/  ISETP.NE.AND P0, PT, R5, R4.reuse, PT ;  /* 0x000000040500720c */ /* 0x080fe40003f05270 */
[-C--:B------:R-:W-:Y:S01]  /*21a0*/  ISETP.NE.AND P3, PT, R7, R4.reuse, PT ;  /* 0x000000040700720c */ /* 0x080fe20003f65270 */
[----:B------:R-:W-:Y:S01]  /*21b0*/  IMAD.IADD R7, R0, 0x1, R5 ;  /* 0x0000000100077824 */ /* 0x000fe200078e0205 */
[-C--:B------:R-:W-:Y:S02]  /*21c0*/  ISETP.NE.AND P4, PT, R11, R4.reuse, PT ;  /* 0x000000040b00720c */ /* 0x080fe40003f85270 */
[----:B------:R-:W-:Y:S01]  /*21d0*/  ISETP.NE.AND P5, PT, R15, R4, PT ;  /* 0x000000040f00720c */ /* 0x000fe20003fa5270 */
[----:B--2---:R-:W-:-:S06]  /*21e0*/  IMAD.WIDE R8, R7, 0x4, R8 ;  /* 0x0000000407087825 */ /* 0x004fcc00078e0208 */
[----:B0-----:R-:W2:Y:S04]  /*21f0*/  @P0 LDG.E R7, desc[UR4][R8.64] ;  /* 0x0000000408070981 */ /* 0x001ea8000c1e1900 */
[----:B------:R-:W3:Y:S04]  /*2200*/  @P3 LDG.E R10, desc[UR4][R8.64+0x4] ;  /* 0x00000404080a3981 */ /* 0x000ee8000c1e1900 */
[----:B------:R-:W4:Y:S04]  /*2210*/  @P4 LDG.E R11, desc[UR4][R8.64+0x8] ;  /* 0x00000804080b4981 */ /* 0x000f28000c1e1900 */
[----:B------:R0:W5:Y:S01]  /*2220*/  @P5 LDG.E R14, desc[UR4][R8.64+0xc] ;  /* 0x00000c04080e5981 */ /* 0x000162000c1e1900 */
[C---:B------:R-:W-:Y:S01]  /*2230*/  @P0 VIADD R15, R6.reuse, 0x1 ;  /* 0x00000001060f0836 */ /* 0x040fe20000000000 */
[----:B------:R-:W-:Y:S01]  /*2240*/  @P0 LEA R16, R6, R1, 0x2 ;  /* 0x0000000106100211 */ /* 0x000fe200078e10ff */
[----:B------:R-:W-:-:S02]  /*2250*/  VIADD R5, R5, 0x4 ;  /* 0x0000000405057836 */ /* 0x000fc40000000000 */
[----:B------:R-:W-:-:S04]  /*2260*/  @P0 IMAD.MOV.U32 R6, RZ, RZ, R15 ;  /* 0x000000ffff060224 */ /* 0x000fc800078e000f */
[C---:B------:R-:W-:Y:S01]  /*2270*/  @P3 VIADD R15, R6.reuse, 0x1 ;  /* 0x00000001060f3836 */ /* 0x040fe20000000000 */
[----:B------:R-:W-:-:S03]  /*2280*/  @P3 LEA R17, R6, R1, 0x2 ;  /* 0x0000000106113211 */ /* 0x000fc600078e10ff */
[----:B------:R-:W-:-:S04]  /*2290*/  @P3 IMAD.MOV.U32 R6, RZ, RZ, R15 ;  /* 0x000000ffff063224 */ /* 0x000fc800078e000f */
[C---:B------:R-:W-:Y:S01]  /*22a0*/  @P4 IMAD R18, R6.reuse, 0x4, R1 ;  /* 0x0000000406124824 */ /* 0x040fe200078e0201 */
[----:B------:R-:W-:-:S04]  /*22b0*/  @P4 IADD3 R15, PT, PT, R6, 0x1, RZ ;  /* 0x00000001060f4810 */ /* 0x000fc80007ffe0ff */
[----:B------:R-:W-:-:S04]  /*22c0*/  @P4 MOV R6, R15 ;  /* 0x0000000f00064202 */ /* 0x000fc80000000f00 */
[C---:B0-----:R-:W-:Y:S01]  /*22d0*/  @P5 IADD3 R8, PT, PT, R6.reuse, 0x1, RZ ;  /* 0x0000000106085810 */ /* 0x041fe20007ffe0ff */
[----:B------:R-:W-:-:S03]  /*22e0*/  @P5 IMAD R15, R6, 0x4, R1 ;  /* 0x00000004060f5824 */ /* 0x000fc600078e0201 */
[----:B------:R-:W-:Y:S01]  /*22f0*/  @P5 MOV R6, R8 ;  /* 0x0000000800065202 */ /* 0x000fe20000000f00 */
[----:B--2---:R2:W-:Y:S04]  /*2300*/  @P0 STL [R16], R7 ;  /* 0x0000000710000387 */ /* 0x0045e80000100800 */
[----:B---3--:R2:W-:Y:S04]  /*2310*/  @P3 STL [R17], R10 ;  /* 0x0000000a11003387 */ /* 0x0085e80000100800 */
[----:B----4-:R2:W-:Y:S04]  /*2320*/  @P4 STL [R18], R11 ;  /* 0x0000000b12004387 */ /* 0x0105e80000100800 */
[----:B-----5:R2:W-:Y:S02]  /*2330*/  @P5 STL [R15], R14 ;  /* 0x0000000e0f005387 */ /* 0x0205e40000100800 */
.L_x_55:
[----:B------:R-:W-:Y:S05]  /*2340*/  @!P6 BRA `(.L_x_53) ;  /* 0x000000000060e947 */ /* 0x000fea0003800000 */
[----:B------:R-:W3:Y:S01]  /*2350*/  LDC.64 R8, c[0x0][0x380] ;  /* 0x0000e000ff087b82 */ /* 0x000ee20000000a00 */
[----:B------:R-:W-:Y:S01]  /*2360*/  ISETP.NE.AND P0, PT, R5, R4, PT ;  /* 0x000000040500720c */ /* 0x000fe20003f05270 */
[----:B-12---:R-:W-:Y:S01]  /*2370*/  IMAD.IADD R7, R0, 0x1, R5 ;  /* 0x0000000100077824 */ /* 0x006fe200078e0205 */
[----:B------:R-:W-:-:S03]  /*2380*/  ISETP.NE.AND P3, PT, R3, 0x1, PT ;  /* 0x000000010300780c */ /* 0x000fc60003f65270 */
[----:B---3--:R-:W-:-:S08]  /*2390*/  IMAD.WIDE R8, R7, 0x4, R8 ;  /* 0x0000000407087825 */ /* 0x008fd000078e0208 */
[----:B------:R-:W-:Y:S05]  /*23a0*/  @!P0 BRA `(.L_x_56) ;  /* 0x0000000000108947 */ /* 0x000fea0003800000 */
[----:B0-----:R-:W2:Y:S01]  /*23b0*/  LDG.E R7, desc[UR4][R8.64] ;  /* 0x0000000408077981 */ /* 0x001ea2000c1e1900 */
[C---:B------:R-:W-:Y:S01]  /*23c0*/  LEA R10, R6.reuse, R1, 0x2 ;  /* 0x00000001060a7211 */ /* 0x040fe200078e10ff */
[----:B------:R-:W-:-:S04]  /*23d0*/  VIADD R6, R6, 0x1 ;  /* 0x0000000106067836 */ /* 0x000fc80000000000 */
[----:B--2---:R1:W-:Y:S03]  /*23e0*/  STL [R10], R7 ;  /* 0x000000070a007387 */ /* 0x0043e60000100800 */
.L_x_56:
[----:B------:R-:W-:Y:S05]  /*23f0*/  @!P3 BRA `(.L_x_53) ;  /* 0x000000000034b947 */ /* 0x000fea0003800000 */
[C---:B-1----:R-:W-:Y:S01]  /*2400*/  IADD3 R7, PT, PT, R5.reuse, 0x2, RZ ;  /* 0x0000000205077810 */ /* 0x042fe20007ffe0ff */
[----:B------:R-:W-:-:S03]  /*2410*/  VIADD R5, R5, 0x1 ;  /* 0x0000000105057836 */ /* 0x000fc60000000000 */
[-C--:B------:R-:W-:Y:S02]  /*2420*/  ISETP.NE.AND P0, PT, R7, R4.reuse, PT ;  /* 0x000000040700720c */ /* 0x080fe40003f05270 */
[----:B------:R-:W-:Y:S02]  /*2430*/  ISETP.NE.AND P3, PT, R5, R4, PT ;  /* 0x000000040500720c */ /* 0x000fe40003f65270 */
[----:B------:R-:W-:-:S11]  /*2440*/  ISETP.EQ.OR P0, PT, R3, 0x2, !P0 ;  /* 0x000000020300780c */ /* 0x000fd60004702670 */
[----:B0-----:R-:W2:Y:S04]  /*2450*/  @P3 LDG.E R5, desc[UR4][R8.64+0x4] ;  /* 0x0000040408053981 */ /* 0x001ea8000c1e1900 */
[----:B------:R-:W3:Y:S01]  /*2460*/  @!P0 LDG.E R7, desc[UR4][R8.64+0x8] ;  /* 0x0000080408078981 */ /* 0x000ee2000c1e1900 */
[C---:B------:R-:W-:Y:S01]  /*2470*/  @P3 IADD3 R10, PT, PT, R6.reuse, 0x1, RZ ;  /* 0x00000001060a3810 */ /* 0x040fe20007ffe0ff */
[----:B------:R-:W-:-:S03]  /*2480*/  @P3 IMAD R14, R6, 0x4, R1 ;  /* 0x00000004060e3824 */ /* 0x000fc600078e0201 */
[----:B------:R-:W-:-:S05]  /*2490*/  @P3 MOV R6, R10 ;  /* 0x0000000a00063202 */ /* 0x000fca0000000f00 */
[----:B------:R-:W-:Y:S01]  /*24a0*/  @!P0 IMAD R6, R6, 0x4, R1 ;  /* 0x0000000406068824 */ /* 0x000fe200078e0201 */
[----:B--2---:R4:W-:Y:S04]  /*24b0*/  @P3 STL [R14], R5 ;  /* 0x000000050e003387 */ /* 0x0049e80000100800 */
[----:B---3--:R4:W-:Y:S02]  /*24c0*/  @!P0 STL [R6], R7 ;  /* 0x0000000706008387 */ /* 0x0089e40000100800 */
.L_x_53:
[----:B------:R-:W3:Y:S02]  /*24d0*/  LDCU UR6, c[0x0][0x394] ;  /* 0x00007280ff0677ac */ /* 0x000ee40008000800 */
[C---:B---3--:R-:W-:Y:S02]  /*24e0*/  ISETP.NE.AND P0, PT, R4.reuse, UR6, PT ;  /* 0x0000000604007c0c */ /* 0x048fe4000bf05270 */
[----:B------:R-:W-:-:S11]  /*24f0*/  IADD3 R4, PT, PT, R4, 0x1, RZ ;  /* 0x0000000104047810 */ /* 0x000fd60007ffe0ff */
[----:B------:R-:W-:Y:S05]  /*2500*/  @P0 BRA `(.L_x_57) ;  /* 0xffffffec00fc0947 */ /* 0x000fea000383ffff */
[----:B0-----:R-:W-:Y:S05]  /*2510*/  EXIT ;  /* 0x000000000000794d */ /* 0x001fea0003800000 */
.L_x_58:
        /* <DEDUP_REMOVED lines=14> */
.L_x_90:


//--------------------- .text._Z38simplicial_complex_construction_kernelPKiPKfPiPfS3_iS2_if --------------------------
	.section	.text._Z38simplicial_complex_construction_kernelPKiPKfPiPfS3_iS2_if,"ax",@progbits
	.align	128
        .global         _Z38simplicial_complex_construction_kernelPKiPKfPiPfS3_iS2_if
        .type           _Z38simplicial_complex_construction_kernelPKiPKfPiPfS3_iS2_if,@function
        .size           _Z38simplicial_complex_construction_kernelPKiPKfPiPfS3_iS2_if,(.L_x_91 - _Z38simplicial_complex_construction_kernelPKiPKfPiPfS3_iS2_if)
        .other          _Z38simplicial_complex_construction_kernelPKiPKfPiPfS3_iS2_if,@"STO_CUDA_ENTRY STV_DEFAULT"
_Z38simplicial_complex_construction_kernelPKiPKfPiPfS3_iS2_if:
.text._Z38simplicial_complex_construction_kernelPKiPKfPiPfS3_iS2_if:
        /* <DEDUP_REMOVED lines=8> */
[----:B------:R-:W0:Y:S08]  /*0080*/  LDC R11, c[0x0][0x3b8] ;  /* 0x0000ee00ff0b7b82 */ /* 0x000e300000000800 */
[----:B------:R-:W1:Y:S01]  /*0090*/  LDC.64 R4, c[0x0][0x380] ;  /* 0x0000e000ff047b82 */ /* 0x000e620000000a00 */
[----:B0-----:R-:W-:-:S13]  /*00a0*/  ISETP.GE.AND P0, PT, R11, 0x1, PT ;  /* 0x000000010b00780c */ /* 0x001fda0003f06270 */
[----:B-1----:R-:W-:Y:S05]  /*00b0*/  @!P0 EXIT ;  /* 0x000000000000894d */ /* 0x002fea0003800000 */
[----:B------:R-:W0:Y:S01]  /*00c0*/  LDCU.64 UR4, c[0x0][0x358] ;  /* 0x00006b00ff0477ac */ /* 0x000e220008000a00 */
[----:B------:R-:W-:-:S04]  /*00d0*/  IMAD.SHL.U32 R3, R7, 0x2, RZ ;  /* 0x0000000207037824 */ /* 0x000fc800078e00ff */
[----:B------:R-:W-:Y:S02]  /*00e0*/  IMAD.WIDE R4, R3, 0x4, R4 ;  /* 0x0000000403047825 */ /* 0x000fe400078e0204 */
[----:B------:R-:W1:Y:S03]  /*00f0*/  LDC.64 R2, c[0x0][0x388] ;  /* 0x0000e200ff027b82 */ /* 0x000e660000000a00 */
[----:B0-----:R-:W2:Y:S04]  /*0100*/  LDG.E R0, desc[UR4][R4.64] ;  /* 0x0000000404007981 */ /* 0x001ea8000c1e1900 */
[----:B------:R-:W3:Y:S01]  /*0110*/  LDG.E R14, desc[UR4][R4.64+0x4] ;  /* 0x00000404040e7981 */ /* 0x000ee2000c1e1900 */
[C---:B------:R-:W-:Y:S01]  /*0120*/  ISETP.GE.U32.AND P0, PT, R11.reuse, 0x4, PT ;  /* 0x000000040b00780c */ /* 0x040fe20003f06070 */
[----:B------:R-:W-:Y:S01]  /*0130*/  IMAD.MOV.U32 R17, RZ, RZ, RZ ;  /* 0x000000ffff117224 */ /* 0x000fe200078e00ff */
[----:B------:R-:W-:Y:S01]  /*0140*/  LOP3.LUT R15, R11, 0x3, RZ, 0xc0, !PT ;  /* 0x000000030b0f7812 */ /* 0x000fe200078ec0ff */
[----:B-1----:R-:W-:-:S04]  /*0150*/  IMAD.WIDE R2, R7, 0x4, R2 ;  /* 0x0000000407027825 */ /* 0x002fc800078e0202 */
[-C--:B--2---:R-:W-:Y:S02]  /*0160*/  IMAD R16, R0, R11.reuse, RZ ;  /* 0x0000000b00107224 */ /* 0x084fe400078e02ff */
[----:B---3--:R-:W-:-:S04]  /*0170*/  IMAD R18, R14, R11, RZ ;  /* 0x0000000b0e127224 */ /* 0x008fc800078e02ff */
[----:B------:R-:W-:Y:S05]  /*0180*/  @!P0 BRA `(.L_x_59) ;  /* 0x0000000800588947 */ /* 0x000fea0003800000 */
[----:B------:R-:W0:Y:S01]  /*0190*/  LDC.64 R4, c[0x0][0x390] ;  /* 0x0000e400ff047b82 */ /* 0x000e220000000a00 */
[----:B------:R-:W-:Y:S01]  /*01a0*/  LOP3.LUT R17, R11, 0x7ffffffc, RZ, 0xc0, !PT ;  /* 0x7ffffffc0b117812 */ /* 0x000fe200078ec0ff */
[----:B------:R-:W-:Y:S01]  /*01b0*/  IMAD.MOV.U32 R19, RZ, RZ, RZ ;  /* 0x000000ffff137224 */ /* 0x000fe200078e00ff */
[----:B------:R-:W1:Y:S01]  /*01c0*/  LDCU UR7, c[0x0][0x3bc] ;  /* 0x00007780ff0777ac */ /* 0x000e620008000800 */
[----:B------:R-:W2:Y:S04]  /*01d0*/  LDCU.64 UR8, c[0x0][0x3b0] ;  /* 0x00007600ff0877ac */ /* 0x000ea80008000a00 */
[----:B------:R-:W3:Y:S08]  /*01e0*/  LDC.64 R6, c[0x0][0x398] ;  /* 0x0000e600ff067b82 */ /* 0x000ef00000000a00 */
[----:B------:R-:W4:Y:S02]  /*01f0*/  LDC.64 R8, c[0x0][0x3b0] ;  /* 0x0000ec00ff087b82 */ /* 0x000f240000000a00 */
.L_x_68:
[C---:B------:R-:W-:Y:S01]  /*0200*/  ISETP.NE.AND P0, PT, R19.reuse, R14, PT ;  /* 0x0000000e1300720c */ /* 0x040fe20003f05270 */
[----:B------:R-:W-:Y:S01]  /*0210*/  BSSY.RECONVERGENT B0, `(.L_x_60) ;  /* 0x0000022000007945 */ /* 0x000fe20003800200 */
[----:B0-----:R-:W-:Y:S02]  /*0220*/  SHF.R.S32.HI R21, RZ, 0x1f, R19 ;  /* 0x0000001fff157819 */ /* 0x001fe40000011413 */
[----:B------:R-:W-:-:S13]  /*0230*/  ISETP.EQ.OR P0, PT, R19, R0, !P0 ;  /* 0x000000001300720c */ /* 0x000fda0004702670 */
[----:B------:R-:W-:Y:S05]  /*0240*/  @P0 BRA `(.L_x_61) ;  /* 0x0000000000780947 */ /* 0x000fea0003800000 */
[--C-:B------:R-:W-:Y:S02]  /*0250*/  IMAD.IADD R13, R18, 0x1, R19.reuse ;  /* 0x00000001120d7824 */ /* 0x100fe400078e0213 */
[----:B------:R-:W-:Y:S02]  /*0260*/  IMAD.IADD R11, R16, 0x1, R19 ;  /* 0x00000001100b7824 */ /* 0x000fe400078e0213 */
[----:B----4-:R-:W-:-:S04]  /*0270*/  IMAD.WIDE R12, R13, 0x4, R8 ;  /* 0x000000040d0c7825 */ /* 0x010fc800078e0208 */
[----:B------:R-:W-:Y:S01]  /*0280*/  IMAD.WIDE R10, R11, 0x4, R8 ;  /* 0x000000040b0a7825 */ /* 0x000fe200078e0208 */
[----:B------:R-:W1:Y:S04]  /*0290*/  LDG.E R20, desc[UR4][R12.64] ;  /* 0x000000040c147981 */ /* 0x000e68000c1e1900 */
[----:B------:R-:W4:Y:S01]  /*02a0*/  LDG.E R23, desc[UR4][R10.64] ;  /* 0x000000040a177981 */ /* 0x000f22000c1e1900 */
[----:B-1----:R-:W-:-:S04]  /*02b0*/  FSETP.GTU.AND P0, PT, R20, UR7, PT ;  /* 0x0000000714007c0b */ /* 0x002fc8000bf0c000 */
[----:B----4-:R-:W-:-:S13]  /*02c0*/  FSETP.GTU.OR P0, PT, R23, UR7, P0 ;  /* 0x0000000717007c0b */ /* 0x010fda000870c400 */
[----:B------:R-:W-:Y:S05]  /*02d0*/  @P0 BRA `(.L_x_61) ;  /* 0x0000000000540947 */ /* 0x000fea0003800000 */
[----:B------:R-:W1:Y:S01]  /*02e0*/  S2R R13, SR_LANEID ;  /* 0x00000000000d7919 */ /* 0x000e620000000000 */
[----:B------:R-:W-:Y:S01]  /*02f0*/  VOTEU.ANY UR6, UPT, PT ;  /* 0x0000000000067886 */ /* 0x000fe200038e0100 */
[----:B------:R-:W4:Y:S01]  /*0300*/  LDC.64 R10, c[0x0][0x3a0] ;  /* 0x0000e800ff0a7b82 */ /* 0x000f220000000a00 */
[----:B------:R-:W1:Y:S08]  /*0310*/  FLO.U32 R24, UR6 ;  /* 0x0000000600187d00 */ /* 0x000e7000080e0000 */
[----:B------:R-:W4:Y:S01]  /*0320*/  POPC R27, UR6 ;  /* 0x00000006001b7d09 */ /* 0x000f220008000000 */
[----:B-1----:R-:W-:-:S13]  /*0330*/  ISETP.EQ.U32.AND P0, PT, R24, R13, PT ;  /* 0x0000000d1800720c */ /* 0x002fda0003f02070 */
[----:B----4-:R-:W4:Y:S01]  /*0340*/  @P0 ATOMG.E.ADD.STRONG.GPU PT, R27, desc[UR4][R10.64], R27 ;  /* 0x8000001b0a1b09a8 */ /* 0x010f2200081ef104 */
[----:B------:R-:W1:Y:S02]  /*0350*/  S2R R12, SR_LTMASK ;  /* 0x00000000000c7919 */ /* 0x000e640000003900 */
[----:B-1----:R-:W-:-:S06]  /*0360*/  LOP3.LUT R26, R12, UR6, RZ, 0xc0, !PT ;  /* 0x000000060c1a7c12 */ /* 0x002fcc000f8ec0ff */
[----:B------:R-:W1:Y:S01]  /*0370*/  POPC R26, R26 ;  /* 0x0000001a001a7309 */ /* 0x000e620000000000 */
[----:B----4-:R-:W1:Y:S02]  /*0380*/  SHFL.IDX PT, R25, R27, R24, 0x1f ;  /* 0x00001f181b197589 */ /* 0x010e6400000e0000 */
[----:B-1----:R-:W-:-:S04]  /*0390*/  IMAD.IADD R25, R25, 0x1, R26 ;  /* 0x0000000119197824 */ /* 0x002fc800078e021a */
[----:B------:R-:W-:-:S04]  /*03a0*/  IMAD R13, R25, 0x3, RZ ;  /* 0x00000003190d7824 */ /* 0x000fc800078e02ff */
[----:B0-----:R-:W-:-:S05]  /*03b0*/  IMAD.WIDE R12, R13, 0x4, R4 ;  /* 0x000000040d0c7825 */ /* 0x001fca00078e0204 */
[----:B------:R0:W-:Y:S04]  /*03c0*/  STG.E desc[UR4][R12.64], R0 ;  /* 0x000000000c007986 */ /* 0x0001e8000c101904 */
[----:B------:R0:W-:Y:S04]  /*03d0*/  STG.E desc[UR4][R12.64+0x4], R14 ;  /* 0x0000040e0c007986 */ /* 0x0001e8000c101904 */
[----:B------:R0:W-:Y:S04]  /*03e0*/  STG.E desc[UR4][R12.64+0x8], R19 ;  /* 0x000008130c007986 */ /* 0x0001e8000c101904 */
[----:B------:R-:W4:Y:S01]  /*03f0*/  LDG.E R22, desc[UR4][R2.64] ;  /* 0x0000000402167981 */ /* 0x000f22000c1e1900 */
[----:B---3--:R-:W-:Y:S01]  /*0400*/  IMAD.WIDE R10, R25, 0x4, R6 ;  /* 0x00000004190a7825 */ /* 0x008fe200078e0206 */
[----:B----4-:R-:W-:-:S05]  /*0410*/  FMNMX3 R23, R22, R23, R20, !PT ;  /* 0x0000001716177276 */ /* 0x010fca0007800014 */
[----:B------:R0:W-:Y:S02]  /*0420*/  STG.E desc[UR4][R10.64], R23 ;  /* 0x000000170a007986 */ /* 0x0001e4000c101904 */
.L_x_61:
[----:B-12---:R-:W-:Y:S05]  /*0430*/  BSYNC.RECONVERGENT B0 ;  /* 0x0000000000007941 */ /* 0x006fea0003800200 */
.L_x_60:
[----:B------:R-:W-:Y:S01]  /*0440*/  VIADD R27, R19, 0x1 ;  /* 0x00000001131b7836 */ /* 0x000fe20000000000 */
[-C--:B0-----:R-:W-:Y:S01]  /*0450*/  IADD3 R11, P1, PT, R16, R19.reuse, RZ ;  /* 0x00000013100b7210 */ /* 0x081fe20007f3e0ff */
[----:B------:R-:W-:Y:S01]  /*0460*/  BSSY.RECONVERGENT B0, `(.L_x_62) ;  /* 0x0000025000007945 */ /* 0x000fe20003800200 */
[----:B------:R-:W-:Y:S02]  /*0470*/  IADD3 R13, P2, PT, R18, R19, RZ ;  /* 0x00000013120d7210 */ /* 0x000fe40007f5e0ff */
[C---:B------:R-:W-:Y:S02]  /*0480*/  ISETP.NE.AND P0, PT, R27.reuse, R14, PT ;  /* 0x0000000e1b00720c */ /* 0x040fe40003f05270 */
[-C--:B------:R-:W-:Y:S02]  /*0490*/  LEA.HI.X.SX32 R22, R16, R21.reuse, 0x1, P1 ;  /* 0x0000001510167211 */ /* 0x080fe400008f0eff */
[----:B------:R-:W-:Y:S02]  /*04a0*/  ISETP.EQ.OR P0, PT, R27, R0, !P0 ;  /* 0x000000001b00720c */ /* 0x000fe40004702670 */
[----:B------:R-:W-:-:S02]  /*04b0*/  LEA.HI.X.SX32 R20, R18, R21, 0x1, P2 ;  /* 0x0000001512147211 */ /* 0x000fc400010f0eff */
[----:B------:R-:W-:Y:S02]  /*04c0*/  LEA R10, P2, R11, UR8, 0x2 ;  /* 0x000000080b0a7c11 */ /* 0x000fe4000f8410ff */
[----:B------:R-:W-:Y:S02]  /*04d0*/  LEA R12, P1, R13, UR8, 0x2 ;  /* 0x000000080d0c7c11 */ /* 0x000fe4000f8210ff */
[----:B------:R-:W-:Y:S02]  /*04e0*/  LEA.HI.X R11, R11, UR9, R22, 0x2, P2 ;  /* 0x000000090b0b7c11 */ /* 0x000fe400090f1416 */
[----:B------:R-:W-:-:S03]  /*04f0*/  LEA.HI.X R13, R13, UR9, R20, 0x2, P1 ;  /* 0x000000090d0d7c11 */ /* 0x000fc600088f1414 */
[----:B------:R-:W-:Y:S06]  /*0500*/  @P0 BRA `(.L_x_63) ;  /* 0x0000000000680947 */ /* 0x000fec0003800000 */
[----:B------:R-:W2:Y:S04]  /*0510*/  LDG.E R24, desc[UR4][R12.64+0x4] ;  /* 0x000004040c187981 */ /* 0x000ea8000c1e1900 */
[----:B------:R-:W5:Y:S01]  /*0520*/  LDG.E R25, desc[UR4][R10.64+0x4] ;  /* 0x000004040a197981 */ /* 0x000f62000c1e1900 */
[----:B--2---:R-:W-:-:S04]  /*0530*/  FSETP.GTU.AND P0, PT, R24, UR7, PT ;  /* 0x0000000718007c0b */ /* 0x004fc8000bf0c000 */
[----:B-----5:R-:W-:-:S13]  /*0540*/  FSETP.GTU.OR P0, PT, R25, UR7, P0 ;  /* 0x0000000719007c0b */ /* 0x020fda000870c400 */
[----:B------:R-:W-:Y:S05]  /*0550*/  @P0 BRA `(.L_x_63) ;  /* 0x0000000000540947 */ /* 0x000fea0003800000 */
[----:B------:R-:W0:Y:S01]  /*0560*/  S2R R23, SR_LANEID ;  /* 0x0000000000177919 */ /* 0x000e220000000000 */
[----:B------:R-:W-:Y:S01]  /*0570*/  VOTEU.ANY UR6, UPT, PT ;  /* 0x0000000000067886 */ /* 0x000fe200038e0100 */
[----:B------:R-:W1:Y:S01]  /*0580*/  LDC.64 R20, c[0x0][0x3a0] ;  /* 0x0000e800ff147b82 */ /* 0x000e620000000a00 */
[----:B------:R-:W0:Y:S08]  /*0590*/  FLO.U32 R28, UR6 ;  /* 0x00000006001c7d00 */ /* 0x000e3000080e0000 */
[----:B------:R-:W1:Y:S01]  /*05a0*/  POPC R26, UR6 ;  /* 0x00000006001a7d09 */ /* 0x000e620008000000 */
[----:B0-----:R-:W-:-:S13]  /*05b0*/  ISETP.EQ.U32.AND P0, PT, R28, R23, PT ;  /* 0x000000171c00720c */ /* 0x001fda0003f02070 */
[----:B-1----:R-:W2:Y:S01]  /*05c0*/  @P0 ATOMG.E.ADD.STRONG.GPU PT, R21, desc[UR4][R20.64], R26 ;  /* 0x8000001a141509a8 */ /* 0x002ea200081ef104 */
[----:B------:R-:W0:Y:S02]  /*05d0*/  S2R R22, SR_LTMASK ;  /* 0x0000000000167919 */ /* 0x000e240000003900 */
[----:B0-----:R-:W-:-:S06]  /*05e0*/  LOP3.LUT R22, R22, UR6, RZ, 0xc0, !PT ;  /* 0x0000000616167c12 */ /* 0x001fcc000f8ec0ff */
[----:B------:R-:W0:Y:S01]  /*05f0*/  POPC R22, R22 ;  /* 0x0000001600167309 */ /* 0x000e220000000000 */
[----:B--2---:R-:W0:Y:S02]  /*0600*/  SHFL.IDX PT, R29, R21, R28, 0x1f ;  /* 0x00001f1c151d7589 */ /* 0x004e2400000e0000 */
[----:B0-----:R-:W-:-:S04]  /*0610*/  IMAD.IADD R29, R29, 0x1, R22 ;  /* 0x000000011d1d7824 */ /* 0x001fc800078e0216 */
[----:B------:R-:W-:-:S04]  /*0620*/  IMAD R23, R29, 0x3, RZ ;  /* 0x000000031d177824 */ /* 0x000fc800078e02ff */
[----:B------:R-:W-:-:S05]  /*0630*/  IMAD.WIDE R22, R23, 0x4, R4 ;  /* 0x0000000417167825 */ /* 0x000fca00078e0204 */
[----:B------:R0:W-:Y:S04]  /*0640*/  STG.E desc[UR4][R22.64+0x8], R27 ;  /* 0x0000081b16007986 */ /* 0x0001e8000c101904 */
[----:B------:R0:W-:Y:S04]  /*0650*/  STG.E desc[UR4][R22.64], R0 ;  /* 0x0000000016007986 */ /* 0x0001e8000c101904 */
[----:B------:R0:W-:Y:S04]  /*0660*/  STG.E desc[UR4][R22.64+0x4], R14 ;  /* 0x0000040e16007986 */ /* 0x0001e8000c101904 */
[----:B------:R-:W2:Y:S01]  /*0670*/  LDG.E R26, desc[UR4][R2.64] ;  /* 0x00000004021a7981 */ /* 0x000ea2000c1e1900 */
[----:B---3--:R-:W-:Y:S01]  /*0680*/  IMAD.WIDE R20, R29, 0x4, R6 ;  /* 0x000000041d147825 */ /* 0x008fe200078e0206 */
[----:B--2---:R-:W-:-:S05]  /*0690*/  FMNMX3 R25, R26, R25, R24, !PT ;  /* 0x000000191a197276 */ /* 0x004fca0007800018 */
[----:B------:R0:W-:Y:S02]  /*06a0*/  STG.E desc[UR4][R20.64], R25 ;  /* 0x0000001914007986 */ /* 0x0001e4000c101904 */
.L_x_63:
[----:B------:R-:W-:Y:S05]  /*06b0*/  BSYNC.RECONVERGENT B0 ;  /* 0x0000000000007941 */ /* 0x000fea0003800200 */
.L_x_62:
[----:B0-----:R-:W-:Y:S01]  /*06c0*/  VIADD R27, R19, 0x2 ;  /* 0x00000002131b7836 */ /* 0x001fe20000000000 */
[----:B------:R-:W-:Y:S04]  /*06d0*/  BSSY.RECONVERGENT B0, `(.L_x_64) ;  /* 0x000001e000007945 */ /* 0x000fe80003800200 */
[----:B------:R-:W-:-:S04]  /*06e0*/  ISETP.NE.AND P0, PT, R27, R14, PT ;  /* 0x0000000e1b00720c */ /* 0x000fc80003f05270 */
[----:B------:R-:W-:-:S13]  /*06f0*/  ISETP.EQ.OR P0, PT, R27, R0, !P0 ;  /* 0x000000001b00720c */ /* 0x000fda0004702670 */
[----:B------:R-:W-:Y:S05]  /*0700*/  @P0 BRA `(.L_x_65) ;  /* 0x0000000000680947 */ /* 0x000fea0003800000 */
        /* <DEDUP_REMOVED lines=26> */
.L_x_65:
[----:B------:R-:W-:Y:S05]  /*08b0*/  BSYNC.RECONVERGENT B0 ;  /* 0x0000000000007941 */ /* 0x000fea0003800200 */
.L_x_64:
        /* <DEDUP_REMOVED lines=31> */
.L_x_67:
[----:B------:R-:W-:Y:S05]  /*0ab0*/  BSYNC.RECONVERGENT B0 ;  /* 0x0000000000007941 */ /* 0x000fea0003800200 */
.L_x_66:
[----:B------:R-:W-:-:S05]  /*0ac0*/  VIADD R19, R19, 0x4 ;  /* 0x0000000413137836 */ /* 0x000fca0000000000 */
[----:B------:R-:W-:-:S13]  /*0ad0*/  ISETP.NE.AND P0, PT, R19, R17, PT ;  /* 0x000000111300720c */ /* 0x000fda0003f05270 */
[----:B------:R-:W-:Y:S05]  /*0ae0*/  @P0 BRA `(.L_x_68) ;  /* 0xfffffff400c40947 */ /* 0x000fea000383ffff */
.L_x_59:
[----:B------:R-:W-:-:S13]  /*0af0*/  ISETP.NE.AND P0, PT, R15, RZ, PT ;  /* 0x000000ff0f00720c */ /* 0x000fda0003f05270 */
[----:B------:R-:W-:Y:S05]  /*0b00*/  @!P0 EXIT ;  /* 0x000000000000894d */ /* 0x000fea0003800000 */
[----:B------:R-:W1:Y:S01]  /*0b10*/  LDC.64 R4, c[0x0][0x390] ;  /* 0x0000e400ff047b82 */ /* 0x000e620000000a00 */
[--C-:B0-----:R-:W-:Y:S01]  /*0b20*/  IMAD.IADD R11, R18, 0x1, R17.reuse ;  /* 0x00000001120b7824 */ /* 0x101fe200078e0211 */
[----:B------:R-:W0:Y:S01]  /*0b30*/  LDCU UR7, c[0x0][0x3bc] ;  /* 0x00007780ff0777ac */ /* 0x000e220008000800 */
[----:B------:R-:W-:Y:S02]  /*0b40*/  IMAD.IADD R19, R16, 0x1, R17 ;  /* 0x0000000110137824 */ /* 0x000fe400078e0211 */
[----:B------:R-:W-:Y:S02]  /*0b50*/  IMAD.MOV R15, RZ, RZ, -R15 ;  /* 0x000000ffff0f7224 */ /* 0x000fe400078e0a0f */
[C---:B------:R-:W-:Y:S01]  /*0b60*/  IMAD.IADD R16, R17.reuse, 0x1, -R14 ;  /* 0x0000000111107824 */ /* 0x040fe200078e0a0e */
[----:B---3--:R-:W2:Y:S01]  /*0b70*/  LDC.64 R6, c[0x0][0x398] ;  /* 0x0000e600ff067b82 */ /* 0x008ea20000000a00 */
[----:B------:R-:W-:-:S07]  /*0b80*/  IMAD.IADD R18, R17, 0x1, -R0 ;  /* 0x0000000111127824 */ /* 0x000fce00078e0a00 */
[----:B----4-:R-:W3:Y:S02]  /*0b90*/  LDC.64 R8, c[0x0][0x3b0] ;  /* 0x0000ec00ff087b82 */ /* 0x010ee40000000a00 */
.L_x_71:
[C---:B------:R-:W-:Y:S01]  /*0ba0*/  ISETP.NE.AND P0, PT, R16.reuse, RZ, PT ;  /* 0x000000ff1000720c */ /* 0x040fe20003f05270 */
[----:B------:R-:W-:Y:S01]  /*0bb0*/  VIADD R15, R15, 0x1 ;  /* 0x000000010f0f7836 */ /* 0x000fe20000000000 */
[----:B------:R-:W-:Y:S01]  /*0bc0*/  BSSY.RECONVERGENT B0, `(.L_x_69) ;  /* 0x0000022000007945 */ /* 0x000fe20003800200 */
[----:B------:R-:W-:Y:S01]  /*0bd0*/  VIADD R16, R16, 0x1 ;  /* 0x0000000110107836 */ /* 0x000fe20000000000 */
[C---:B------:R-:W-:Y:S01]  /*0be0*/  ISETP.EQ.OR P0, PT, R18.reuse, RZ, !P0 ;  /* 0x000000ff1200720c */ /* 0x040fe20004702670 */
[----:B------:R-:W-:Y:S01]  /*0bf0*/  VIADD R18, R18, 0x1 ;  /* 0x0000000112127836 */ /* 0x000fe20000000000 */
[----:B------:R-:W-:-:S11]  /*0c00*/  ISETP.NE.AND P1, PT, R15, RZ, PT ;  /* 0x000000ff0f00720c */ /* 0x000fd60003f25270 */
[----:B------:R-:W-:Y:S05]  /*0c10*/  @P0 BRA `(.L_x_70) ;  /* 0x0000000000700947 */ /* 0x000fea0003800000 */
[----:B---3--:R-:W-:-:S04]  /*0c20*/  IMAD.WIDE R20, R11, 0x4, R8 ;  /* 0x000000040b147825 */ /* 0x008fc800078e0208 */
[----:B------:R-:W-:Y:S01]  /*0c30*/  IMAD.WIDE R12, R19, 0x4, R8 ;  /* 0x00000004130c7825 */ /* 0x000fe200078e0208 */
[----:B------:R-:W0:Y:S04]  /*0c40*/  LDG.E R10, desc[UR4][R20.64] ;  /* 0x00000004140a7981 */ /* 0x000e28000c1e1900 */
[----:B------:R-:W3:Y:S01]  /*0c50*/  LDG.E R23, desc[UR4][R12.64] ;  /* 0x000000040c177981 */ /* 0x000ee2000c1e1900 */
[----:B0-----:R-:W-:-:S04]  /*0c60*/  FSETP.GTU.AND P0, PT, R10, UR7, PT ;  /* 0x000000070a007c0b */ /* 0x001fc8000bf0c000 */
[----:B---3--:R-:W-:-:S13]  /*0c70*/  FSETP.GTU.OR P0, PT, R23, UR7, P0 ;  /* 0x0000000717007c0b */ /* 0x008fda000870c400 */
[----:B------:R-:W-:Y:S05]  /*0c80*/  @P0 BRA `(.L_x_70) ;  /* 0x0000000000540947 */ /* 0x000fea0003800000 */
[----:B------:R-:W0:Y:S01]  /*0c90*/  S2R R13, SR_LANEID ;  /* 0x00000000000d7919 */ /* 0x000e220000000000 */
[----:B------:R-:W-:Y:S01]  /*0ca0*/  VOTEU.ANY UR6, UPT, PT ;  /* 0x0000000000067886 */ /* 0x000fe200038e0100 */
[----:B------:R-:W3:Y:S01]  /*0cb0*/  LDC.64 R20, c[0x0][0x3a0] ;  /* 0x0000e800ff147b82 */ /* 0x000ee20000000a00 */
[----:B------:R-:W0:Y:S08]  /*0cc0*/  FLO.U32 R24, UR6 ;  /* 0x0000000600187d00 */ /* 0x000e3000080e0000 */
[----:B------:R-:W3:Y:S01]  /*0cd0*/  POPC R27, UR6 ;  /* 0x00000006001b7d09 */ /* 0x000ee20008000000 */
[----:B0-----:R-:W-:-:S13]  /*0ce0*/  ISETP.EQ.U32.AND P0, PT, R24, R13, PT ;  /* 0x0000000d1800720c */ /* 0x001fda0003f02070 */
[----:B---3--:R-:W3:Y:S01]  /*0cf0*/  @P0 ATOMG.E.ADD.STRONG.GPU PT, R27, desc[UR4][R20.64], R27 ;  /* 0x8000001b141b09a8 */ /* 0x008ee200081ef104 */
[----:B------:R-:W0:Y:S02]  /*0d00*/  S2R R26, SR_LTMASK ;  /* 0x00000000001a7919 */ /* 0x000e240000003900 */
[----:B0-----:R-:W-:-:S06]  /*0d10*/  LOP3.LUT R26, R26, UR6, RZ, 0xc0, !PT ;  /* 0x000000061a1a7c12 */ /* 0x001fcc000f8ec0ff */
[----:B------:R-:W0:Y:S01]  /*0d20*/  POPC R26, R26 ;  /* 0x0000001a001a7309 */ /* 0x000e220000000000 */
[----:B---3--:R-:W0:Y:S02]  /*0d30*/  SHFL.IDX PT, R25, R27, R24, 0x1f ;  /* 0x00001f181b197589 */ /* 0x008e2400000e0000 */
[----:B0-----:R-:W-:-:S04]  /*0d40*/  IMAD.IADD R25, R25, 0x1, R26 ;  /* 0x0000000119197824 */ /* 0x001fc800078e021a */
[----:B------:R-:W-:-:S04]  /*0d50*/  IMAD R13, R25, 0x3, RZ ;  /* 0x00000003190d7824 */ /* 0x000fc800078e02ff */
[----:B-1----:R-:W-:-:S05]  /*0d60*/  IMAD.WIDE R12, R13, 0x4, R4 ;  /* 0x000000040d0c7825 */ /* 0x002fca00078e0204 */
[----:B------:R4:W-:Y:S04]  /*0d70*/  STG.E desc[UR4][R12.64], R0 ;  /* 0x000000000c007986 */ /* 0x0009e8000c101904 */
[----:B------:R4:W-:Y:S04]  /*0d80*/  STG.E desc[UR4][R12.64+0x4], R14 ;  /* 0x0000040e0c007986 */ /* 0x0009e8000c101904 */
[----:B------:R4:W-:Y:S04]  /*0d90*/  STG.E desc[UR4][R12.64+0x8], R17 ;  /* 0x000008110c007986 */ /* 0x0009e8000c101904 */
[----:B------:R-:W3:Y:S01]  /*0da0*/  LDG.E R22, desc[UR4][R2.64] ;  /* 0x0000000402167981 */ /* 0x000ee2000c1e1900 */
[----:B--2---:R-:W-:Y:S01]  /*0db0*/  IMAD.WIDE R20, R25, 0x4, R6 ;  /* 0x0000000419147825 */ /* 0x004fe200078e0206 */
[----:B---3--:R-:W-:-:S05]  /*0dc0*/  FMNMX3 R23, R22, R23, R10, !PT ;  /* 0x0000001716177276 */ /* 0x008fca000780000a */
[----:B------:R4:W-:Y:S02]  /*0dd0*/  STG.E desc[UR4][R20.64], R23 ;  /* 0x0000001714007986 */ /* 0x0009e4000c101904 */
.L_x_70:
[----:B0-----:R-:W-:Y:S05]  /*0de0*/  BSYNC.RECONVERGENT B0 ;  /* 0x0000000000007941 */ /* 0x001fea0003800200 */
.L_x_69:
[----:B----4-:R-:W-:Y:S02]  /*0df0*/  VIADD R17, R17, 0x1 ;  /* 0x0000000111117836 */ /* 0x010fe40000000000 */
[----:B------:R-:W-:Y:S02]  /*0e00*/  VIADD R11, R11, 0x1 ;  /* 0x000000010b0b7836 */ /* 0x000fe40000000000 */
[----:B------:R-:W-:Y:S01]  /*0e10*/  VIADD R19, R19, 0x1 ;  /* 0x0000000113137836 */ /* 0x000fe20000000000 */
[----:B------:R-:W-:Y:S06]  /*0e20*/  @P1 BRA `(.L_x_71) ;  /* 0xfffffffc005c1947 */ /* 0x000fec000383ffff */
[----:B------:R-:W-:Y:S05]  /*0e30*/  EXIT ;  /* 0x000000000000794d */ /* 0x000fea0003800000 */
.L_x_72:
        /* <DEDUP_REMOVED lines=12> */
.L_x_91:


//--------------------- .text._Z28vietoris_rips_complex_kernelPKfPiPfS1_if --------------------------
	.section	.text._Z28vietoris_rips_complex_kernelPKfPiPfS1_if,"ax",@progbits
	.align	128
        .global         _Z28vietoris_rips_complex_kernelPKfPiPfS1_if
        .type           _Z28vietoris_rips_complex_kernelPKfPiPfS1_if,@function
        .size           _Z28vietoris_rips_complex_kernelPKfPiPfS1_if,(.L_x_92 - _Z28vietoris_rips_complex_kernelPKfPiPfS1_if)
        .other          _Z28vietoris_rips_complex_kernelPKfPiPfS1_if,@"STO_CUDA_ENTRY STV_DEFAULT"
_Z28vietoris_rips_complex_kernelPKfPiPfS1_if:
.text._Z28vietoris_rips_complex_kernelPKfPiPfS1_if:
[----:B------:R-:W-:Y:S01]  /*0000*/  LDC R1, c[0x0][0x37c] ;  /* 0x0000df00ff017b82 */ /* 0x000fe20000000800 */
[----:B------:R-:W0:Y:S07]  /*0010*/  S2R R3, SR_TID.X ;  /* 0x0000000000037919 */ /* 0x000e2e0000002100 */
[----:B------:R-:W0:Y:S01]  /*0020*/  LDC R0, c[0x0][0x360] ;  /* 0x0000d800ff007b82 */ /* 0x000e220000000800 */
[----:B------:R-:W1:Y:S01]  /*0030*/  LDCU UR6, c[0x0][0x3a0] ;  /* 0x00007400ff0677ac */ /* 0x000e620008000800 */
[----:B------:R-:W2:Y:S06]  /*0040*/  S2R R2, SR_TID.Y ;  /* 0x0000000000027919 */ /* 0x000eac0000002200 */
[----:B------:R-:W0:Y:S08]  /*0050*/  S2UR UR4, SR_CTAID.X ;  /* 0x00000000000479c3 */ /* 0x000e300000002500 */
[----:B------:R-:W2:Y:S08]  /*0060*/  S2UR UR5, SR_CTAID.Y ;  /* 0x00000000000579c3 */ /* 0x000eb00000002600 */
[----:B------:R-:W2:Y:S01]  /*0070*/  LDC R9, c[0x0][0x364] ;  /* 0x0000d900ff097b82 */ /* 0x000ea20000000800 */
[----:B0-----:R-:W-:-:S02]  /*0080*/  IMAD R0, R0, UR4, R3 ;  /* 0x0000000400007c24 */ /* 0x001fc4000f8e0203 */
[----:B--2---:R-:W-:-:S05]  /*0090*/  IMAD R9, R9, UR5, R2 ;  /* 0x0000000509097c24 */ /* 0x004fca000f8e0202 */
[----:B------:R-:W-:-:S04]  /*00a0*/  VIMNMX R2, PT, PT, R0, R9, !PT ;  /* 0x0000000900027248 */ /* 0x000fc80007fe0100 */
[----:B-1----:R-:W-:-:S04]  /*00b0*/  ISETP.GE.AND P0, PT, R2, UR6, PT ;  /* 0x0000000602007c0c */ /* 0x002fc8000bf06270 */
[----:B------:R-:W-:-:S13]  /*00c0*/  ISETP.GE.OR P0, PT, R0, R9, P0 ;  /* 0x000000090000720c */ /* 0x000fda0000706670 */
[----:B------:R-:W-:Y:S05]  /*00d0*/  @P0 EXIT ;  /* 0x000000000000094d */ /* 0x000fea0003800000 */
[----:B------:R-:W0:Y:S01]  /*00e0*/  LDC.64 R2, c[0x0][0x380] ;  /* 0x0000e000ff027b82 */ /* 0x000e220000000a00 */
[----:B------:R-:W1:Y:S01]  /*00f0*/  LDCU.64 UR4, c[0x0][0x358] ;  /* 0x00006b00ff0477ac */ /* 0x000e620008000a00 */
[----:B------:R-:W-:Y:S01]  /*0100*/  IMAD R5, R0, UR6, R9 ;  /* 0x0000000600057c24 */ /* 0x000fe2000f8e0209 */
[----:B------:R-:W2:Y:S03]  /*0110*/  LDCU UR7, c[0x0][0x3a4] ;  /* 0x00007480ff0777ac */ /* 0x000ea60008000800 */
[----:B0-----:R-:W-:-:S05]  /*0120*/  IMAD.WIDE R2, R5, 0x4, R2 ;  /* 0x0000000405027825 */ /* 0x001fca00078e0202 */
[----:B-1----:R-:W2:Y:S02]  /*0130*/  LDG.E R11, desc[UR4][R2.64] ;  /* 0x00000004020b7981 */ /* 0x002ea4000c1e1900 */
[----:B--2---:R-:W-:-:S13]  /*0140*/  FSETP.GTU.AND P0, PT, R11, UR7, PT ;  /* 0x000000070b007c0b */ /* 0x004fda000bf0c000 */
[----:B------:R-:W-:Y:S05]  /*0150*/  @P0 EXIT ;  /* 0x000000000000094d */ /* 0x000fea0003800000 */
[----:B------:R-:W0:Y:S01]  /*0160*/  S2R R5, SR_LANEID ;  /* 0x0000000000057919 */ /* 0x000e220000000000 */
[----:B------:R-:W-:Y:S01]  /*0170*/  VOTEU.ANY UR6, UPT, PT ;  /* 0x0000000000067886 */ /* 0x000fe200038e0100 */
[----:B------:R-:W1:Y:S01]  /*0180*/  LDC.64 R2, c[0x0][0x398] ;  /* 0x0000e600ff027b82 */ /* 0x000e620000000a00 */
[----:B------:R-:W0:Y:S01]  /*0190*/  FLO.U32 R8, UR6 ;  /* 0x0000000600087d00 */ /* 0x000e2200080e0000 */
[----:B------:R-:W2:Y:S06]  /*01a0*/  S2R R4, SR_LTMASK ;  /* 0x0000000000047919 */ /* 0x000eac0000003900 */
[----:B------:R-:W3:Y:S01]  /*01b0*/  LDC.64 R6, c[0x0][0x390] ;  /* 0x0000e400ff067b82 */ /* 0x000ee20000000a00 */
[----:B------:R-:W1:Y:S01]  /*01c0*/  POPC R17, UR6 ;  /* 0x0000000600117d09 */ /* 0x000e620008000000 */
[----:B0-----:R-:W-:-:S13]  /*01d0*/  ISETP.EQ.U32.AND P0, PT, R8, R5, PT ;  /* 0x000000050800720c */ /* 0x001fda0003f02070 */
[----:B-1----:R-:W4:Y:S01]  /*01e0*/  @P0 ATOMG.E.ADD.STRONG.GPU PT, R3, desc[UR4][R2.64], R17 ;  /* 0x80000011020309a8 */ /* 0x002f2200081ef104 */
[----:B--2---:R-:W-:Y:S02]  /*01f0*/  LOP3.LUT R10, R4, UR6, RZ, 0xc0, !PT ;  /* 0x00000006040a7c12 */ /* 0x004fe4000f8ec0ff */
[----:B------:R-:W0:Y:S04]  /*0200*/  LDC.64 R4, c[0x0][0x388] ;  /* 0x0000e200ff047b82 */ /* 0x000e280000000a00 */
[----:B------:R-:W1:Y:S01]  /*0210*/  POPC R10, R10 ;  /* 0x0000000a000a7309 */ /* 0x000e620000000000 */
[----:B----4-:R-:W1:Y:S02]  /*0220*/  SHFL.IDX PT, R13, R3, R8, 0x1f ;  /* 0x00001f08030d7589 */ /* 0x010e6400000e0000 */
[----:B-1----:R-:W-:-:S04]  /*0230*/  IADD3 R13, PT, PT, R13, R10, RZ ;  /* 0x0000000a0d0d7210 */ /* 0x002fc80007ffe0ff */
[C---:B------:R-:W-:Y:S01]  /*0240*/  SHF.L.U32 R15, R13.reuse, 0x1, RZ ;  /* 0x000000010d0f7819 */ /* 0x040fe200000006ff */
[----:B---3--:R-:W-:-:S04]  /*0250*/  IMAD.WIDE R6, R13, 0x4, R6 ;  /* 0x000000040d067825 */ /* 0x008fc800078e0206 */
[----:B0-----:R-:W-:-:S05]  /*0260*/  IMAD.WIDE R4, R15, 0x4, R4 ;  /* 0x000000040f047825 */ /* 0x001fca00078e0204 */
[----:B------:R-:W-:Y:S04]  /*0270*/  STG.E desc[UR4][R4.64], R0 ;  /* 0x0000000004007986 */ /* 0x000fe8000c101904 */
[----:B------:R-:W-:Y:S04]  /*0280*/  STG.E desc[UR4][R4.64+0x4], R9 ;  /* 0x0000040904007986 */ /* 0x000fe8000c101904 */
[----:B------:R-:W-:Y:S01]  /*0290*/  STG.E desc[UR4][R6.64], R11 ;  /* 0x0000000b06007986 */ /* 0x000fe2000c101904 */
[----:B------:R-:W-:Y:S05]  /*02a0*/  EXIT ;  /* 0x000000000000794d */ /* 0x000fea0003800000 */
.L_x_73:
        /* <DEDUP_REMOVED lines=13> */
.L_x_92:


//--------------------- .text._Z30compute_distance_matrix_kernelPKfPfii --------------------------
	.section	.text._Z30compute_distance_matrix_kernelPKfPfii,"ax",@progbits
	.align	128
        .global         _Z30compute_distance_matrix_kernelPKfPfii
        .type           _Z30compute_distance_matrix_kernelPKfPfii,@function
        .size           _Z30compute_distance_matrix_kernelPKfPfii,(.L_x_83 - _Z30compute_distance_matrix_kernelPKfPfii)
        .other          _Z30compute_distance_matrix_kernelPKfPfii,@"STO_CUDA_ENTRY STV_DEFAULT"
_Z30compute_distance_matrix_kernelPKfPfii:
.text._Z30compute_distance_matrix_kernelPKfPfii:
        /* <DEDUP_REMOVED lines=12> */
[----:B------:R-:W-:-:S13]  /*00c0*/  ISETP.GT.OR P0, PT, R6, R7, P0 ;  /* 0x000000070600720c */ /* 0x000fda0000704670 */
[----:B------:R-:W-:Y:S05]  /*00d0*/  @P0 EXIT ;  /* 0x000000000000094d */ /* 0x000fea0003800000 */
[----:B------:R-:W0:Y:S01]  /*00e0*/  LDC R0, c[0x0][0x394] ;  /* 0x0000e500ff007b82 */ /* 0x000e220000000800 */
[----:B------:R-:W1:Y:S01]  /*00f0*/  LDCU.64 UR4, c[0x0][0x358] ;  /* 0x00006b00ff0477ac */ /* 0x000e620008000a00 */
[----:B------:R-:W-:Y:S01]  /*0100*/  HFMA2 R13, -RZ, RZ, 0, 0 ;  /* 0x00000000ff0d7431 */ /* 0x000fe200000001ff */
[----:B0-----:R-:W-:-:S13]  /*0110*/  ISETP.GE.AND P0, PT, R0, 0x1, PT ;  /* 0x000000010000780c */ /* 0x001fda0003f06270 */
[----:B-1----:R-:W-:Y:S05]  /*0120*/  @!P0 BRA `(.L_x_74) ;  /* 0x0000000400fc8947 */ /* 0x002fea0003800000 */
[----:B------:R-:W-:Y:S01]  /*0130*/  ISETP.GE.U32.AND P1, PT, R0, 0x8, PT ;  /* 0x000000080000780c */ /* 0x000fe20003f26070 */
[-C--:B------:R-:W-:Y:S01]  /*0140*/  IMAD R8, R6, R0.reuse, RZ ;  /* 0x0000000006087224 */ /* 0x080fe200078e02ff */
[----:B------:R-:W-:Y:S01]  /*0150*/  LOP3.LUT R23, R0, 0x7, RZ, 0xc0, !PT ;  /* 0x0000000700177812 */ /* 0x000fe200078ec0ff */
[----:B------:R-:W-:Y:S01]  /*0160*/  IMAD R9, R7, R0, RZ ;  /* 0x0000000007097224 */ /* 0x000fe200078e02ff */
[----:B------:R-:W-:Y:S01]  /*0170*/  MOV R10, RZ ;  /* 0x000000ff000a7202 */ /* 0x000fe20000000f00 */
[----:B------:R-:W-:Y:S01]  /*0180*/  IMAD.MOV.U32 R13, RZ, RZ, RZ ;  /* 0x000000ffff0d7224 */ /* 0x000fe200078e00ff */
[----:B------:R-:W-:Y:S02]  /*0190*/  ISETP.NE.AND P0, PT, R23, RZ, PT ;  /* 0x000000ff1700720c */ /* 0x000fe40003f05270 */
[----:B------:R-:W-:Y:S02]  /*01a0*/  SHF.R.S32.HI R11, RZ, 0x1f, R8 ;  /* 0x0000001fff0b7819 */ /* 0x000fe40000011408 */
[----:B------:R-:W-:-:S03]  /*01b0*/  SHF.R.S32.HI R12, RZ, 0x1f, R9 ;  /* 0x0000001fff0c7819 */ /* 0x000fc60000011409 */
[----:B------:R-:W-:Y:S06]  /*01c0*/  @!P1 BRA `(.L_x_75) ;  /* 0x0000000000cc9947 */ /* 0x000fec0003800000 */
[----:B------:R-:W0:Y:S01]  /*01d0*/  LDCU.64 UR6, c[0x0][0x380] ;  /* 0x00007000ff0677ac */ /* 0x000e220008000a00 */
[----:B------:R-:W-:Y:S01]  /*01e0*/  LOP3.LUT R10, R0, 0x7ffffff8, RZ, 0xc0, !PT ;  /* 0x7ffffff8000a7812 */ /* 0x000fe200078ec0ff */
[----:B------:R-:W-:-:S03]  /*01f0*/  IMAD.MOV.U32 R13, RZ, RZ, RZ ;  /* 0x000000ffff0d7224 */ /* 0x000fc600078e00ff */
[----:B------:R-:W-:Y:S02]  /*0200*/  IADD3 R16, PT, PT, -R10, RZ, RZ ;  /* 0x000000ff0a107210 */ /* 0x000fe40007ffe1ff */
[----:B0-----:R-:W-:Y:S02]  /*0210*/  LEA R4, P1, R8, UR6, 0x2 ;  /* 0x0000000608047c11 */ /* 0x001fe4000f8210ff */
[----:B------:R-:W-:Y:S02]  /*0220*/  LEA R2, P3, R9, UR6, 0x2 ;  /* 0x0000000609027c11 */ /* 0x000fe4000f8610ff */
[----:B------:R-:W-:Y:S02]  /*0230*/  IADD3 R4, P2, PT, R4, 0x10, RZ ;  /* 0x0000001004047810 */ /* 0x000fe40007f5e0ff */
[----:B------:R-:W-:Y:S02]  /*0240*/  LEA.HI.X R5, R8, UR7, R11, 0x2, P1 ;  /* 0x0000000708057c11 */ /* 0x000fe400088f140b */
[----:B------:R-:W-:-:S02]  /*0250*/  IADD3 R2, P4, PT, R2, 0x10, RZ ;  /* 0x0000001002027810 */ /* 0x000fc40007f9e0ff */
[----:B------:R-:W-:Y:S01]  /*0260*/  LEA.HI.X R3, R9, UR7, R12, 0x2, P3 ;  /* 0x0000000709037c11 */ /* 0x000fe200098f140c */
[----:B------:R-:W-:-:S03]  /*0270*/  IMAD.X R5, RZ, RZ, R5, P2 ;  /* 0x000000ffff057224 */ /* 0x000fc600010e0605 */
[----:B------:R-:W-:-:S07]  /*0280*/  IADD3.X R3, PT, PT, RZ, R3, RZ, P4, !PT ;  /* 0x00000003ff037210 */ /* 0x000fce00027fe4ff */
.L_x_76:
[----:B------:R-:W2:Y:S04]  /*0290*/  LDG.E R19, desc[UR4][R4.64+-0x10] ;  /* 0xfffff00404137981 */ /* 0x000ea8000c1e1900 */
[----:B------:R-:W2:Y:S04]  /*02a0*/  LDG.E R20, desc[UR4][R2.64+-0x10] ;  /* 0xfffff00402147981 */ /* 0x000ea8000c1e1900 */
[----:B------:R-:W3:Y:S04]  /*02b0*/  LDG.E R24, desc[UR4][R4.64+-0xc] ;  /* 0xfffff40404187981 */ /* 0x000ee8000c1e1900 */
[----:B------:R-:W3:Y:S04]  /*02c0*/  LDG.E R25, desc[UR4][R2.64+-0xc] ;  /* 0xfffff40402197981 */ /* 0x000ee8000c1e1900 */
[----:B------:R-:W4:Y:S04]  /*02d0*/  LDG.E R17, desc[UR4][R4.64+-0x8] ;  /* 0xfffff80404117981 */ /* 0x000f28000c1e1900 */
[----:B------:R-:W4:Y:S04]  /*02e0*/  LDG.E R18, desc[UR4][R2.64+-0x8] ;  /* 0xfffff80402127981 */ /* 0x000f28000c1e1900 */
[----:B------:R-:W5:Y:S04]  /*02f0*/  LDG.E R15, desc[UR4][R4.64+-0x4] ;  /* 0xfffffc04040f7981 */ /* 0x000f68000c1e1900 */
[----:B------:R-:W5:Y:S01]  /*0300*/  LDG.E R14, desc[UR4][R2.64+-0x4] ;  /* 0xfffffc04020e7981 */ /* 0x000f62000c1e1900 */
[----:B--2---:R-:W-:-:S03]  /*0310*/  FADD R22, R19, -R20 ;  /* 0x8000001413167221 */ /* 0x004fc60000000000 */
[----:B------:R-:W2:Y:S01]  /*0320*/  LDG.E R19, desc[UR4][R4.64] ;  /* 0x0000000404137981 */ /* 0x000ea2000c1e1900 */
[----:B------:R-:W-:-:S03]  /*0330*/  FFMA R21, R22, R22, R13 ;  /* 0x0000001616157223 */ /* 0x000fc6000000000d */
[----:B------:R-:W2:Y:S01]  /*0340*/  LDG.E R20, desc[UR4][R2.64] ;  /* 0x0000000402147981 */ /* 0x000ea2000c1e1900 */
[----:B---3--:R-:W-:-:S03]  /*0350*/  FADD R24, R24, -R25 ;  /* 0x8000001918187221 */ /* 0x008fc60000000000 */
[----:B------:R-:W3:Y:S04]  /*0360*/  LDG.E R22, desc[UR4][R4.64+0x4] ;  /* 0x0000040404167981 */ /* 0x000ee8000c1e1900 */
[----:B------:R-:W3:Y:S01]  /*0370*/  LDG.E R13, desc[UR4][R2.64+0x4] ;  /* 0x00000404020d7981 */ /* 0x000ee2000c1e1900 */
[----:B------:R-:W-:-:S03]  /*0380*/  FFMA R25, R24, R24, R21 ;  /* 0x0000001818197223 */ /* 0x000fc60000000015 */
[----:B------:R-:W3:Y:S01]  /*0390*/  LDG.E R24, desc[UR4][R4.64+0x8] ;  /* 0x0000080404187981 */ /* 0x000ee2000c1e1900 */
[----:B----4-:R-:W-:-:S03]  /*03a0*/  FADD R26, R17, -R18 ;  /* 0x80000012111a7221 */ /* 0x010fc60000000000 */
[----:B------:R-:W4:Y:S04]  /*03b0*/  LDG.E R21, desc[UR4][R2.64+0x8] ;  /* 0x0000080402157981 */ /* 0x000f28000c1e1900 */
[----:B------:R0:W4:Y:S04]  /*03c0*/  LDG.E R18, desc[UR4][R4.64+0xc] ;  /* 0x00000c0404127981 */ /* 0x000128000c1e1900 */
[----:B------:R1:W4:Y:S01]  /*03d0*/  LDG.E R17, desc[UR4][R2.64+0xc] ;  /* 0x00000c0402117981 */ /* 0x000322000c1e1900 */
[----:B------:R-:W-:Y:S01]  /*03e0*/  FFMA R25, R26, R26, R25 ;  /* 0x0000001a1a197223 */ /* 0x000fe20000000019 */
[----:B-----5:R-:W-:Y:S01]  /*03f0*/  FADD R14, R15, -R14 ;  /* 0x8000000e0f0e7221 */ /* 0x020fe20000000000 */
[----:B------:R-:W-:-:S03]  /*0400*/  VIADD R16, R16, 0x8 ;  /* 0x0000000810107836 */ /* 0x000fc60000000000 */
[----:B------:R-:W-:Y:S01]  /*0410*/  FFMA R25, R14, R14, R25 ;  /* 0x0000000e0e197223 */ /* 0x000fe20000000019 */
[----:B0-----:R-:W-:Y:S02]  /*0420*/  IADD3 R4, P2, PT, R4, 0x20, RZ ;  /* 0x0000002004047810 */ /* 0x001fe40007f5e0ff */
[----:B------:R-:W-:Y:S02]  /*0430*/  ISETP.NE.AND P1, PT, R16, RZ, PT ;  /* 0x000000ff1000720c */ /* 0x000fe40003f25270 */
[----:B-1----:R-:W-:Y:S02]  /*0440*/  IADD3 R2, P3, PT, R2, 0x20, RZ ;  /* 0x0000002002027810 */ /* 0x002fe40007f7e0ff */
[----:B------:R-:W-:-:S03]  /*0450*/  IADD3.X R5, PT, PT, RZ, R5, RZ, P2, !PT ;  /* 0x00000005ff057210 */ /* 0x000fc600017fe4ff */
[----:B------:R-:W-:Y:S02]  /*0460*/  IMAD.X R3, RZ, RZ, R3, P3 ;  /* 0x000000ffff037224 */ /* 0x000fe400018e0603 */
[----:B--2---:R-:W-:-:S04]  /*0470*/  FADD R20, R19, -R20 ;  /* 0x8000001413147221 */ /* 0x004fc80000000000 */
[----:B------:R-:W-:Y:S01]  /*0480*/  FFMA R25, R20, R20, R25 ;  /* 0x0000001414197223 */ /* 0x000fe20000000019 */
[----:B---3--:R-:W-:-:S04]  /*0490*/  FADD R22, R22, -R13 ;  /* 0x8000000d16167221 */ /* 0x008fc80000000000 */
[----:B------:R-:W-:Y:S01]  /*04a0*/  FFMA R25, R22, R22, R25 ;  /* 0x0000001616197223 */ /* 0x000fe20000000019 */
[----:B----4-:R-:W-:-:S04]  /*04b0*/  FADD R24, R24, -R21 ;  /* 0x8000001518187221 */ /* 0x010fc80000000000 */
[----:B------:R-:W-:Y:S01]  /*04c0*/  FFMA R25, R24, R24, R25 ;  /* 0x0000001818197223 */ /* 0x000fe20000000019 */
[----:B------:R-:W-:-:S04]  /*04d0*/  FADD R18, R18, -R17 ;  /* 0x8000001112127221 */ /* 0x000fc80000000000 */
[----:B------:R-:W-:Y:S01]  /*04e0*/  FFMA R13, R18, R18, R25 ;  /* 0x00000012120d7223 */ /* 0x000fe20000000019 */
[----:B------:R-:W-:Y:S06]  /*04f0*/  @P1 BRA `(.L_x_76) ;  /* 0xfffffffc00641947 */ /* 0x000fec000383ffff */
.L_x_75:
[----:B------:R-:W-:Y:S05]  /*0500*/  @!P0 BRA `(.L_x_74) ;  /* 0x0000000400048947 */ /* 0x000fea0003800000 */
[----:B------:R-:W-:Y:S02]  /*0510*/  ISETP.GE.U32.AND P1, PT, R23, 0x4, PT ;  /* 0x000000041700780c */ /* 0x000fe40003f26070 */
[----:B------:R-:W-:-:S04]  /*0520*/  LOP3.LUT R22, R0, 0x3, RZ, 0xc0, !PT ;  /* 0x0000000300167812 */ /* 0x000fc800078ec0ff */
[----:B------:R-:W-:-:S07]  /*0530*/  ISETP.NE.AND P0, PT, R22, RZ, PT ;  /* 0x000000ff1600720c */ /* 0x000fce0003f05270 */
[----:B------:R-:W-:Y:S06]  /*0540*/  @!P1 BRA `(.L_x_77) ;  /* 0x0000000000689947 */ /* 0x000fec0003800000 */
[----:B------:R-:W0:Y:S01]  /*0550*/  LDCU.64 UR6, c[0x0][0x380] ;  /* 0x00007000ff0677ac */ /* 0x000e220008000a00 */
[-C--:B------:R-:W-:Y:S02]  /*0560*/  IADD3 R5, P2, PT, R9, R10.reuse, RZ ;  /* 0x0000000a09057210 */ /* 0x080fe40007f5e0ff */
[----:B------:R-:W-:-:S03]  /*0570*/  IADD3 R3, P1, PT, R8, R10, RZ ;  /* 0x0000000a08037210 */ /* 0x000fc60007f3e0ff */
[----:B------:R-:W-:Y:S01]  /*0580*/  IMAD.X R14, RZ, RZ, R12, P2 ;  /* 0x000000ffff0e7224 */ /* 0x000fe200010e060c */
[----:B------:R-:W-:Y:S02]  /*0590*/  IADD3.X R16, PT, PT, RZ, R11, RZ, P1, !PT ;  /* 0x0000000bff107210 */ /* 0x000fe40000ffe4ff */
[----:B0-----:R-:W-:Y:S02]  /*05a0*/  LEA R2, P1, R3, UR6, 0x2 ;  /* 0x0000000603027c11 */ /* 0x001fe4000f8210ff */
[----:B------:R-:W-:Y:S02]  /*05b0*/  LEA R4, P2, R5, UR6, 0x2 ;  /* 0x0000000605047c11 */ /* 0x000fe4000f8410ff */
[----:B------:R-:W-:Y:S02]  /*05c0*/  LEA.HI.X R3, R3, UR7, R16, 0x2, P1 ;  /* 0x0000000703037c11 */ /* 0x000fe400088f1410 */
[----:B------:R-:W-:-:S03]  /*05d0*/  LEA.HI.X R5, R5, UR7, R14, 0x2, P2 ;  /* 0x0000000705057c11 */ /* 0x000fc600090f140e */
        /* <DEDUP_REMOVED lines=8> */
[----:B------:R-:W-:Y:S01]  /*0660*/  IADD3 R10, PT, PT, R10, 0x4, RZ ;  /* 0x000000040a0a7810 */ /* 0x000fe20007ffe0ff */
[----:B--2---:R-:W-:-:S04]  /*0670*/  FADD R14, R14, -R15 ;  /* 0x8000000f0e0e7221 */ /* 0x004fc80000000000 */
[----:B------:R-:W-:Y:S01]  /*0680*/  FFMA R13, R14, R14, R13 ;  /* 0x0000000e0e0d7223 */ /* 0x000fe2000000000d */
[----:B---3--:R-:W-:-:S04]  /*0690*/  FADD R16, R16, -R17 ;  /* 0x8000001110107221 */ /* 0x008fc80000000000 */
[----:B------:R-:W-:Y:S01]  /*06a0*/  FFMA R13, R16, R16, R13 ;  /* 0x00000010100d7223 */ /* 0x000fe2000000000d */
[----:B----4-:R-:W-:-:S04]  /*06b0*/  FADD R18, R18, -R19 ;  /* 0x8000001312127221 */ /* 0x010fc80000000000 */
[----:B------:R-:W-:Y:S01]  /*06c0*/  FFMA R13, R18, R18, R13 ;  /* 0x00000012120d7223 */ /* 0x000fe2000000000d */
[----:B-----5:R-:W-:-:S04]  /*06d0*/  FADD R20, R20, -R21 ;  /* 0x8000001514147221 */ /* 0x020fc80000000000 */
[----:B------:R-:W-:-:S07]  /*06e0*/  FFMA R13, R20, R20, R13 ;  /* 0x00000014140d7223 */ /* 0x000fce000000000d */
.L_x_77:
[----:B------:R-:W-:Y:S05]  /*06f0*/  @!P0 BRA `(.L_x_74) ;  /* 0x0000000000888947 */ /* 0x000fea0003800000 */
[----:B------:R-:W-:Y:S02]  /*0700*/  ISETP.NE.AND P1, PT, R22, 0x1, PT ;  /* 0x000000011600780c */ /* 0x000fe40003f25270 */
[----:B------:R-:W-:-:S04]  /*0710*/  LOP3.LUT R0, R0, 0x1, RZ, 0xc0, !PT ;  /* 0x0000000100007812 */ /* 0x000fc800078ec0ff */
[----:B------:R-:W-:-:S07]  /*0720*/  ISETP.NE.U32.AND P0, PT, R0, 0x1, PT ;  /* 0x000000010000780c */ /* 0x000fce0003f05070 */
[----:B------:R-:W0:Y:S01]  /*0730*/  @P1 LDC.64 R2, c[0x0][0x380] ;  /* 0x0000e000ff021b82 */ /* 0x000e220000000a00 */
[-C--:B------:R-:W-:Y:S02]  /*0740*/  @P1 IADD3 R0, P2, PT, R8, R10.reuse, RZ ;  /* 0x0000000a08001210 */ /* 0x080fe40007f5e0ff */
[----:B------:R-:W-:Y:S02]  /*0750*/  @P1 IADD3 R16, P3, PT, R9, R10, RZ ;  /* 0x0000000a09101210 */ /* 0x000fe40007f7e0ff */
[----:B------:R-:W-:Y:S01]  /*0760*/  @P1 IADD3 R10, PT, PT, R10, 0x2, RZ ;  /* 0x000000020a0a1810 */ /* 0x000fe20007ffe0ff */
[----:B------:R-:W-:Y:S02]  /*0770*/  @P1 IMAD.X R15, RZ, RZ, R11, P2 ;  /* 0x000000ffff0f1224 */ /* 0x000fe400010e060b */
[----:B------:R-:W1:Y:S01]  /*0780*/  @!P0 LDC.64 R4, c[0x0][0x380] ;  /* 0x0000e000ff048b82 */ /* 0x000e620000000a00 */
[----:B------:R-:W-:Y:S01]  /*0790*/  @P1 IMAD.X R17, RZ, RZ, R12, P3 ;  /* 0x000000ffff111224 */ /* 0x000fe200018e060c */
[----:B0-----:R-:W-:-:S02]  /*07a0*/  @P1 LEA R14, P2, R0, R2, 0x2 ;  /* 0x00000002000e1211 */ /* 0x001fc400078410ff */
[----:B------:R-:W-:Y:S02]  /*07b0*/  @P1 LEA R2, P4, R16, R2, 0x2 ;  /* 0x0000000210021211 */ /* 0x000fe400078810ff */
[-C--:B------:R-:W-:Y:S02]  /*07c0*/  @P1 LEA.HI.X R15, R0, R3.reuse, R15, 0x2, P2 ;  /* 0x00000003000f1211 */ /* 0x080fe400010f140f */
[-C--:B------:R-:W-:Y:S02]  /*07d0*/  @!P0 IADD3 R0, P2, PT, R8, R10.reuse, RZ ;  /* 0x0000000a08008210 */ /* 0x080fe40007f5e0ff */
[----:B------:R-:W-:Y:S01]  /*07e0*/  @!P0 IADD3 R10, P3, PT, R9, R10, RZ ;  /* 0x0000000a090a8210 */ /* 0x000fe20007f7e0ff */
[----:B------:R-:W2:Y:S01]  /*07f0*/  @P1 LDG.E R18, desc[UR4][R14.64+0x4] ;  /* 0x000004040e121981 */ /* 0x000ea2000c1e1900 */
[----:B------:R-:W-:Y:S02]  /*0800*/  @P1 LEA.HI.X R3, R16, R3, R17, 0x2, P4 ;  /* 0x0000000310031211 */ /* 0x000fe400020f1411 */
[----:B------:R-:W-:Y:S01]  /*0810*/  @!P0 IADD3.X R11, PT, PT, RZ, R11, RZ, P2, !PT ;  /* 0x0000000bff0b8210 */ /* 0x000fe200017fe4ff */
[----:B------:R-:W-:Y:S01]  /*0820*/  @!P0 IMAD.X R12, RZ, RZ, R12, P3 ;  /* 0x000000ffff0c8224 */ /* 0x000fe200018e060c */
[-C--:B-1----:R-:W-:Y:S01]  /*0830*/  @!P0 LEA R8, P2, R0, R4.reuse, 0x2 ;  /* 0x0000000400088211 */ /* 0x082fe200078410ff */
[----:B------:R-:W3:Y:S01]  /*0840*/  @P1 LDG.E R16, desc[UR4][R14.64] ;  /* 0x000000040e101981 */ /* 0x000ee2000c1e1900 */
[----:B------:R-:W-:-:S02]  /*0850*/  @!P0 LEA R4, P3, R10, R4, 0x2 ;  /* 0x000000040a048211 */ /* 0x000fc400078610ff */
[-C--:B------:R-:W-:Y:S01]  /*0860*/  @!P0 LEA.HI.X R9, R0, R5.reuse, R11, 0x2, P2 ;  /* 0x0000000500098211 */ /* 0x080fe200010f140b */
[----:B------:R-:W3:Y:S01]  /*0870*/  @P1 LDG.E R17, desc[UR4][R2.64] ;  /* 0x0000000402111981 */ /* 0x000ee2000c1e1900 */
[----:B------:R-:W-:-:S03]  /*0880*/  @!P0 LEA.HI.X R5, R10, R5, R12, 0x2, P3 ;  /* 0x000000050a058211 */ /* 0x000fc600018f140c */
[----:B------:R-:W2:Y:S04]  /*0890*/  @P1 LDG.E R11, desc[UR4][R2.64+0x4] ;  /* 0x00000404020b1981 */ /* 0x000ea8000c1e1900 */
[----:B------:R-:W4:Y:S04]  /*08a0*/  @!P0 LDG.E R8, desc[UR4][R8.64] ;  /* 0x0000000408088981 */ /* 0x000f28000c1e1900 */
[----:B------:R-:W4:Y:S01]  /*08b0*/  @!P0 LDG.E R5, desc[UR4][R4.64] ;  /* 0x0000000404058981 */ /* 0x000f22000c1e1900 */
[----:B---3--:R-:W-:Y:S01]  /*08c0*/  @P1 FADD R16, R16, -R17 ;  /* 0x8000001110101221 */ /* 0x008fe20000000000 */
[----:B--2---:R-:W-:-:S03]  /*08d0*/  @P1 FADD R11, R18, -R11 ;  /* 0x8000000b120b1221 */ /* 0x004fc60000000000 */
[----:B------:R-:W-:-:S04]  /*08e0*/  @P1 FFMA R16, R16, R16, R13 ;  /* 0x0000001010101223 */ /* 0x000fc8000000000d */
[----:B------:R-:W-:Y:S01]  /*08f0*/  @P1 FFMA R13, R11, R11, R16 ;  /* 0x0000000b0b0d1223 */ /* 0x000fe20000000010 */
[----:B----4-:R-:W-:-:S04]  /*0900*/  @!P0 FADD R0, R8, -R5 ;  /* 0x8000000508008221 */ /* 0x010fc80000000000 */
[----:B------:R-:W-:-:S07]  /*0910*/  @!P0 FFMA R13, R0, R0, R13 ;  /* 0x00000000000d8223 */ /* 0x000fce000000000d */
.L_x_74:
[----:B------:R-:W-:Y:S01]  /*0920*/  IADD3 R0, PT, PT, R13, -0xd000000, RZ ;  /* 0xf30000000d007810 */ /* 0x000fe20007ffe0ff */
[----:B------:R0:W1:Y:S01]  /*0930*/  MUFU.RSQ R2, R13 ;  /* 0x0000000d00027308 */ /* 0x0000620000001400 */
[----:B------:R-:W-:Y:S02]  /*0940*/  BSSY.RECONVERGENT B0, `(.L_x_78) ;  /* 0x000000b000007945 */ /* 0x000fe40003800200 */
[----:B------:R-:W-:-:S13]  /*0950*/  ISETP.GT.U32.AND P0, PT, R0, 0x727fffff, PT ;  /* 0x727fffff0000780c */ /* 0x000fda0003f04070 */
[----:B0-----:R-:W-:Y:S05]  /*0960*/  @!P0 BRA `(.L_x_79) ;  /* 0x0000000000108947 */ /* 0x001fea0003800000 */
[----:B------:R-:W-:Y:S01]  /*0970*/  IMAD.MOV.U32 R0, RZ, RZ, R13 ;  /* 0x000000ffff007224 */ /* 0x000fe200078e000d */
[----:B------:R-:W-:-:S07]  /*0980*/  MOV R10, 0x9a0 ;  /* 0x000009a0000a7802 */ /* 0x000fce0000000f00 */
[----:B-1----:R-:W-:Y:S05]  /*0990*/  CALL.REL.NOINC `($__internal_0_$__cuda_sm20_sqrt_rn_f32_slowpath) ;  /* 0x00000000003c7944 */ /* 0x002fea0003c00000 */
[----:B------:R-:W-:Y:S05]  /*09a0*/  BRA `(.L_x_80) ;  /* 0x0000000000107947 */ /* 0x000fea0003800000 */
.L_x_79:
[C---:B-1----:R-:W-:Y:S01]  /*09b0*/  FMUL.FTZ R0, R2.reuse, R13 ;  /* 0x0000000d02007220 */ /* 0x042fe20000410000 */
[----:B------:R-:W-:-:S03]  /*09c0*/  FMUL.FTZ R2, R2, 0.5 ;  /* 0x3f00000002027820 */ /* 0x000fc60000410000 */
[----:B------:R-:W-:-:S04]  /*09d0*/  FFMA R9, -R0, R0, R13 ;  /* 0x0000000000097223 */ /* 0x000fc8000000010d */
[----:B------:R-:W-:-:S07]  /*09e0*/  FFMA R9, R9, R2, R0 ;  /* 0x0000000209097223 */ /* 0x000fce0000000000 */
.L_x_80:
[----:B------:R-:W-:Y:S05]  /*09f0*/  BSYNC.RECONVERGENT B0 ;  /* 0x0000000000007941 */ /* 0x000fea0003800200 */
.L_x_78:
[----:B------:R-:W0:Y:S01]  /*0a00*/  LDC.64 R4, c[0x0][0x388] ;  /* 0x0000e200ff047b82 */ /* 0x000e220000000a00 */
[----:B------:R-:W1:Y:S02]  /*0a10*/  LDCU UR6, c[0x0][0x390] ;  /* 0x00007200ff0677ac */ /* 0x000e640008000800 */
[----:B-1----:R-:W-:Y:S02]  /*0a20*/  IMAD R3, R6, UR6, R7 ;  /* 0x0000000606037c24 */ /* 0x002fe4000f8e0207 */
[----:B------:R-:W-:Y:S02]  /*0a30*/  IMAD R7, R7, UR6, R6 ;  /* 0x0000000607077c24 */ /* 0x000fe4000f8e0206 */
[----:B0-----:R-:W-:-:S04]  /*0a40*/  IMAD.WIDE R2, R3, 0x4, R4 ;  /* 0x0000000403027825 */ /* 0x001fc800078e0204 */
[----:B------:R-:W-:Y:S01]  /*0a50*/  IMAD.WIDE R4, R7, 0x4, R4 ;  /* 0x0000000407047825 */ /* 0x000fe200078e0204 */
[----:B------:R-:W-:Y:S04]  /*0a60*/  STG.E desc[UR4][R2.64], R9 ;  /* 0x0000000902007986 */ /* 0x000fe8000c101904 */
[----:B------:R-:W-:Y:S01]  /*0a70*/  STG.E desc[UR4][R4.64], R9 ;  /* 0x0000000904007986 */ /* 0x000fe2000c101904 */
[----:B------:R-:W-:Y:S05]  /*0a80*/  EXIT ;  /* 0x000000000000794d */ /* 0x000fea0003800000 */
        .weak           $__internal_0_$__cuda_sm20_sqrt_rn_f32_slowpath
        .type           $__internal_0_$__cuda_sm20_sqrt_rn_f32_slowpath,@function
        .size           $__internal_0_$__cuda_sm20_sqrt_rn_f32_slowpath,(.L_x_83 - $__internal_0_$__cuda_sm20_sqrt_rn_f32_slowpath)
$__internal_0_$__cuda_sm20_sqrt_rn_f32_slowpath:
[----:B------:R-:W-:-:S13]  /*0a90*/  LOP3.LUT P0, RZ, R0, 0x7fffffff, RZ, 0xc0, !PT ;  /* 0x7fffffff00ff7812 */ /* 0x000fda000780c0ff */
[----:B------:R-:W-:Y:S01]  /*0aa0*/  @!P0 MOV R2, R0 ;  /* 0x0000000000028202 */ /* 0x000fe20000000f00 */
[----:B------:R-:W-:Y:S06]  /*0ab0*/  @!P0 BRA `(.L_x_81) ;  /* 0x0000000000408947 */ /* 0x000fec0003800000 */
[----:B------:R-:W-:-:S13]  /*0ac0*/  FSETP.GEU.FTZ.AND P0, PT, R0, RZ, PT ;  /* 0x000000ff0000720b */ /* 0x000fda0003f1e000 */
[----:B------:R-:W-:Y:S01]  /*0ad0*/  @!P0 IMAD.MOV.U32 R2, RZ, RZ, 0x7fffffff ;  /* 0x7fffffffff028424 */ /* 0x000fe200078e00ff */
[----:B------:R-:W-:Y:S06]  /*0ae0*/  @!P0 BRA `(.L_x_81) ;  /* 0x0000000000348947 */ /* 0x000fec0003800000 */
[----:B------:R-:W-:-:S13]  /*0af0*/  FSETP.GTU.FTZ.AND P0, PT, |R0|, +INF , PT ;  /* 0x7f8000000000780b */ /* 0x000fda0003f1c200 */
[----:B------:R-:W-:Y:S01]  /*0b00*/  @P0 FADD.FTZ R2, R0, 1 ;  /* 0x3f80000000020421 */ /* 0x000fe20000010000 */
[----:B------:R-:W-:Y:S06]  /*0b10*/  @P0 BRA `(.L_x_81) ;  /* 0x0000000000280947 */ /* 0x000fec0003800000 */
[----:B------:R-:W-:-:S13]  /*0b20*/  FSETP.NEU.FTZ.AND P0, PT, |R0|, +INF , PT ;  /* 0x7f8000000000780b */ /* 0x000fda0003f1d200 */
[----:B------:R-:W-:-:S04]  /*0b30*/  @P0 FFMA R3, R0, 1.84467440737095516160e+19, RZ ;  /* 0x5f80000000030823 */ /* 0x000fc800000000ff */
[----:B------:R-:W0:Y:S02]  /*0b40*/  @P0 MUFU.RSQ R2, R3 ;  /* 0x0000000300020308 */ /* 0x000e240000001400 */
[----:B0-----:R-:W-:Y:S01]  /*0b50*/  @P0 FMUL.FTZ R4, R3, R2 ;  /* 0x0000000203040220 */ /* 0x001fe20000410000 */
[----:B------:R-:W-:Y:S01]  /*0b60*/  @P0 FMUL.FTZ R8, R2, 0.5 ;  /* 0x3f00000002080820 */ /* 0x000fe20000410000 */
[----:B------:R-:W-:Y:S02]  /*0b70*/  @!P0 MOV R2, R0 ;  /* 0x0000000000028202 */ /* 0x000fe40000000f00 */
[----:B------:R-:W-:-:S04]  /*0b80*/  @P0 FADD.FTZ R5, -R4, -RZ ;  /* 0x800000ff04050221 */ /* 0x000fc80000010100 */
[----:B------:R-:W-:-:S04]  /*0b90*/  @P0 FFMA R5, R4, R5, R3 ;  /* 0x0000000504050223 */ /* 0x000fc80000000003 */
[----:B------:R-:W-:-:S04]  /*0ba0*/  @P0 FFMA R5, R5, R8, R4 ;  /* 0x0000000805050223 */ /* 0x000fc80000000004 */
[----:B------:R-:W-:-:S07]  /*0bb0*/  @P0 FMUL.FTZ R2, R5, 2.3283064365386962891e-10 ;  /* 0x2f80000005020820 */ /* 0x000fce0000410000 */
.L_x_81:
[----:B------:R-:W-:Y:S02]  /*0bc0*/  HFMA2 R3, -RZ, RZ, 0, 0 ;  /* 0x00000000ff037431 */ /* 0x000fe400000001ff */
[----:B------:R-:W-:Y:S01]  /*0bd0*/  IMAD.MOV.U32 R9, RZ, RZ, R2 ;  /* 0x000000ffff097224 */ /* 0x000fe200078e0002 */
[----:B------:R-:W-:-:S04]  /*0be0*/  MOV R2, R10 ;  /* 0x0000000a00027202 */ /* 0x000fc80000000f00 */
[----:B------:R-:W-:Y:S05]  /*0bf0*/  RET.REL.NODEC R2 `(_Z30compute_distance_matrix_kernelPKfPfii) ;  /* 0xfffffff402007950 */ /* 0x000fea0003c3ffff */
.L_x_82:
        /* <DEDUP_REMOVED lines=16> */
.L_x_83:


//--------------------- .nv.shared._ZN3cub18CUB_300001_SM_10006detail11EmptyKernelIvEEvv --------------------------
	.section	.nv.shared._ZN3cub18CUB_300001_SM_10006detail11EmptyKernelIvEEvv,"aw",@nobits
	.sectionflags	@""
	.align	16
	.zero		1024


//--------------------- .nv.shared.reserved.0     --------------------------
	.section	.nv.shared.reserved.0,"aw",@nobits
	.weak		__nv_reservedSMEM_offset_0_alias
	.size		__nv_reservedSMEM_offset_0_alias, 0, 64
	.other		__nv_reservedSMEM_offset_0_alias,@"STO_CUDA_RESERVED_SHARED STV_DEFAULT"
__nv_reservedSMEM_offset_0_alias:
	.zero		0
	.zero		64


//--------------------- .nv.global                --------------------------
	.section	.nv.global,"aw",@nobits
.nv.global:
	.type		_ZN34_INTERNAL_cfa35a17_4_k_cu_f9d90a736thrust24THRUST_300001_SM_1000_NS12placeholders2_8E,@object
	.size		_ZN34_INTERNAL_cfa35a17_4_k_cu_f9d90a736thrust24THRUST_300001_SM_1000_NS12placeholders2_8E,(_ZN34_INTERNAL_cfa35a17_4_k_cu_f9d90a734cuda3std3__436_GLOBAL__N__cfa35a17_4_k_cu_f9d90a736ignoreE - _ZN34_INTERNAL_cfa35a17_4_k_cu_f9d90a736thrust24THRUST_300001_SM_1000_NS12placeholders2_8E)
_ZN34_INTERNAL_cfa35a17_4_k_cu_f9d90a736thrust24THRUST_300001_SM_1000_NS12placeholders2_8E:
	.zero		1
	.type		_ZN34_INTERNAL_cfa35a17_4_k_cu_f9d90a734cuda3std3__436_GLOBAL__N__cfa35a17_4_k_cu_f9d90a736ignoreE,@object
	.size		_ZN34_INTERNAL_cfa35a17_4_k_cu_f9d90a734cuda3std3__436_GLOBAL__N__cfa35a17_4_k_cu_f9d90a736ignoreE,(_ZN34_INTERNAL_cfa35a17_4_k_cu_f9d90a734cuda3std6ranges3__45__cpo4dataE - _ZN34_INTERNAL_cfa35a17_4_k_cu_f9d90a734cuda3std3__436_GLOBAL__N__cfa35a17_4_k_cu_f9d90a736ignoreE)
_ZN34_INTERNAL_cfa35a17_4_k_cu_f9d90a734cuda3std3__436_GLOBAL__N__cfa35a17_4_k_cu_f9d90a736ignoreE:
	.zero		1
	.type		_ZN34_INTERNAL_cfa35a17_4_k_cu_f9d90a734cuda3std6ranges3__45__cpo4dataE,@object
	.size		_ZN34_INTERNAL_cfa35a17_4_k_cu_f9d90a734cuda3std6ranges3__45__cpo4dataE,(_ZN34_INTERNAL_cfa35a17_4_k_cu_f9d90a736thrust24THRUST_300001_SM_1000_NS6system3cpp3parE - _ZN34_INTERNAL_cfa35a17_4_k_cu_f9d90a734cuda3std6ranges3__45__cpo4dataE)
_ZN34_INTERNAL_cfa35a17_4_k_cu_f9d90a734cuda3std6ranges3__45__cpo4dataE:
	.zero		1
	.type		_ZN34_INTERNAL_cfa35a17_4_k_cu_f9d90a736thrust24THRUST_300001_SM_1000_NS6system3cpp3parE,@object
	.size		_ZN34_INTERNAL_cfa35a17_4_k_cu_f9d90a736thrust24THRUST_300001_SM_1000_NS6system3cpp3parE,(_ZN34_INTERNAL_cfa35a17_4_k_cu_f9d90a734cuda3std3__45__cpo5beginE - _ZN34_INTERNAL_cfa35a17_4_k_cu_f9d90a736thrust24THRUST_300001_SM_1000_NS6system3cpp3parE)
_ZN34_INTERNAL_cfa35a17_4_k_cu_f9d90a736thrust24THRUST_300001_SM_1000_NS6system3cpp3parE:
	.zero		1
	.type		_ZN34_INTERNAL_cfa35a17_4_k_cu_f9d90a734cuda3std3__45__cpo5beginE,@object
	.size		_ZN34_INTERNAL_cfa35a17_4_k_cu_f9d90a734cuda3std3__45__cpo5beginE,(_ZN34_INTERNAL_cfa35a17_4_k_cu_f9d90a734cuda3std6ranges3__45__cpo5beginE - _ZN34_INTERNAL_cfa35a17_4_k_cu_f9d90a734cuda3std3__45__cpo5beginE)
_ZN34_INTERNAL_cfa35a17_4_k_cu_f9d90a734cuda3std3__45__cpo5beginE:
	.zero		1
	.type		_ZN34_INTERNAL_cfa35a17_4_k_cu_f9d90a734cuda3std6ranges3__45__cpo5beginE,@object
	.size		_ZN34_INTERNAL_cfa35a17_4_k_cu_f9d90a734cuda3std6ranges3__45__cpo5beginE,(_ZN34_INTERNAL_cfa35a17_4_k_cu_f9d90a736thrust24THRUST_300001_SM_1000_NS6deviceE - _ZN34_INTERNAL_cfa35a17_4_k_cu_f9d90a734cuda3std6ranges3__45__cpo5beginE)
_ZN34_INTERNAL_cfa35a17_4_k_cu_f9d90a734cuda3std6ranges3__45__cpo5beginE:
	.zero		1
	.type		_ZN34_INTERNAL_cfa35a17_4_k_cu_f9d90a736thrust24THRUST_300001_SM_1000_NS6deviceE,@object
	.size		_ZN34_INTERNAL_cfa35a17_4_k_cu_f9d90a736thrust24THRUST_300001_SM_1000_NS6deviceE,(_ZN34_INTERNAL_cfa35a17_4_k_cu_f9d90a734cuda3std3__47nulloptE - _ZN34_INTERNAL_cfa35a17_4_k_cu_f9d90a736thrust24THRUST_300001_SM_1000_NS6deviceE)
_ZN34_INTERNAL_cfa35a17_4_k_cu_f9d90a736thrust24THRUST_300001_SM_1000_NS6deviceE:
	.zero		1
	.type		_ZN34_INTERNAL_cfa35a17_4_k_cu_f9d90a734cuda3std3__47nulloptE,@object
	.size		_ZN34_INTERNAL_cfa35a17_4_k_cu_f9d90a734cuda3std3__47nulloptE,(_ZN34_INTERNAL_cfa35a17_4_k_cu_f9d90a734cuda3std6ranges3__45__cpo8distanceE - _ZN34_INTERNAL_cfa35a17_4_k_cu_f9d90a734cuda3std3__47nulloptE)
_ZN34_INTERNAL_cfa35a17_4_k_cu_f9d90a734cuda3std3__47nulloptE:
	.zero		1
	.type		_ZN34_INTERNAL_cfa35a17_4_k_cu_f9d90a734cuda3std6ranges3__45__cpo8distanceE,@object
	.size		_ZN34_INTERNAL_cfa35a17_4_k_cu_f9d90a734cuda3std6ranges3__45__cpo8distanceE,(_ZN34_INTERNAL_cfa35a17_4_k_cu_f9d90a736thrust24THRUST_300001_SM_1000_NS12placeholders2_4E - _ZN34_INTERNAL_cfa35a17_4_k_cu_f9d90a734cuda3std6ranges3__45__cpo8distanceE)
_ZN34_INTERNAL_cfa35a17_4_k_cu_f9d90a734cuda3std6ranges3__45__cpo8distanceE:
	.zero		1
	.type		_ZN34_INTERNAL_cfa35a17_4_k_cu_f9d90a736thrust24THRUST_300001_SM_1000_NS12placeholders2_4E,@object
	.size		_ZN34_INTERNAL_cfa35a17_4_k_cu_f9d90a736thrust24THRUST_300001_SM_1000_NS12placeholders2_4E,(_ZN34_INTERNAL_cfa35a17_4_k_cu_f9d90a734cuda3std3__45__cpo6rbeginE - _ZN34_INTERNAL_cfa35a17_4_k_cu_f9d90a736thrust24THRUST_300001_SM_1000_NS12placeholders2_4E)
_ZN34_INTERNAL_cfa35a17_4_k_cu_f9d90a736thrust24THRUST_300001_SM_1000_NS12placeholders2_4E:
	.zero		1
	.type		_ZN34_INTERNAL_cfa35a17_4_k_cu_f9d90a734cuda3std3__45__cpo6rbeginE,@object
	.size		_ZN34_INTERNAL_cfa35a17_4_k_cu_f9d90a734cuda3std3__45__cpo6rbeginE,(_ZN34_INTERNAL_cfa35a17_4_k_cu_f9d90a734cuda3std6ranges3__45__cpo7advanceE - _ZN34_INTERNAL_cfa35a17_4_k_cu_f9d90a734cuda3std3__45__cpo6rbeginE)
_ZN34_INTERNAL_cfa35a17_4_k_cu_f9d90a734cuda3std3__45__cpo6rbeginE:
	.zero		1
	.type		_ZN34_INTERNAL_cfa35a17_4_k_cu_f9d90a734cuda3std6ranges3__45__cpo7advanceE,@object
	.size		_ZN34_INTERNAL_cfa35a17_4_k_cu_f9d90a734cuda3std6ranges3__45__cpo7advanceE,(_ZN34_INTERNAL_cfa35a17_4_k_cu_f9d90a736thrust24THRUST_300001_SM_1000_NS12placeholders3_10E - _ZN34_INTERNAL_cfa35a17_4_k_cu_f9d90a734cuda3std6ranges3__45__cpo7advanceE)
_ZN34_INTERNAL_cfa35a17_4_k_cu_f9d90a734cuda3std6ranges3__45__cpo7advanceE:
	.zero		1
	.type		_ZN34_INTERNAL_cfa35a17_4_k_cu_f9d90a736thrust24THRUST_300001_SM_1000_NS12placeholders3_10E,@object
	.size		_ZN34_INTERNAL_cfa35a17_4_k_cu_f9d90a736thrust24THRUST_300001_SM_1000_NS12placeholders3_10E,(_ZN34_INTERNAL_cfa35a17_4_k_cu_f9d90a734cuda3std3__48in_placeE - _ZN34_INTERNAL_cfa35a17_4_k_cu_f9d90a736thrust24THRUST_300001_SM_1000_NS12placeholders3_10E)
_ZN34_INTERNAL_cfa35a17_4_k_cu_f9d90a736thrust24THRUST_300001_SM_1000_NS12placeholders3_10E:
	.zero		1
	.type		_ZN34_INTERNAL_cfa35a17_4_k_cu_f9d90a734cuda3std3__48in_placeE,@object
	.size		_ZN34_INTERNAL_cfa35a17_4_k_cu_f9d90a734cuda3std3__48in_placeE,(_ZN34_INTERNAL_cfa35a17_4_k_cu_f9d90a734cuda3std6ranges3__45__cpo4sizeE - _ZN34_INTERNAL_cfa35a17_4_k_cu_f9d90a734cuda3std3__48in_placeE)
_ZN34_INTERNAL_cfa35a17_4_k_cu_f9d90a734cuda3std3__48in_placeE:
	.zero		1
	.type		_ZN34_INTERNAL_cfa35a17_4_k_cu_f9d90a734cuda3std6ranges3__45__cpo4sizeE,@object
	.size		_ZN34_INTERNAL_cfa35a17_4_k_cu_f9d90a734cuda3std6ranges3__45__cpo4sizeE,(_ZN34_INTERNAL_cfa35a17_4_k_cu_f9d90a736thrust24THRUST_300001_SM_1000_NS12placeholders2_2E - _ZN34_INTERNAL_cfa35a17_4_k_cu_f9d90a734cuda3std6ranges3__45__cpo4sizeE)
_ZN34_INTERNAL_cfa35a17_4_k_cu_f9d90a734cuda3std6ranges3__45__cpo4sizeE:
	.zero		1
	.type		_ZN34_INTERNAL_cfa35a17_4_k_cu_f9d90a736thrust24THRUST_300001_SM_1000_NS12placeholders2_2E,@object
	.size		_ZN34_INTERNAL_cfa35a17_4_k_cu_f9d90a736thrust24THRUST_300001_SM_1000_NS12placeholders2_2E,(_ZN34_INTERNAL_cfa35a17_4_k_cu_f9d90a734cuda3std3__45__cpo6cbeginE - _ZN34_INTERNAL_cfa35a17_4_k_cu_f9d90a736thrust24THRUST_300001_SM_1000_NS12placeholders2_2E)
_ZN34_INTERNAL_cfa35a17_4_k_cu_f9d90a736thrust24THRUST_300001_SM_1000_NS12placeholders2_2E:
	.zero		1
	.type		_ZN34_INTERNAL_cfa35a17_4_k_cu_f9d90a734cuda3std3__45__cpo6cbeginE,@object
	.size		_ZN34_INTERNAL_cfa35a17_4_k_cu_f9d90a734cuda3std3__45__cpo6cbeginE,(_ZN34_INTERNAL_cfa35a17_4_k_cu_f9d90a734cuda3std6ranges3__45__cpo6cbeginE - _ZN34_INTERNAL_cfa35a17_4_k_cu_f9d90a734cuda3std3__45__cpo6cbeginE)
_ZN34_INTERNAL_cfa35a17_4_k_cu_f9d90a734cuda3std3__45__cpo6cbeginE:
	.zero		1
	.type		_ZN34_INTERNAL_cfa35a17_4_k_cu_f9d90a734cuda3std6ranges3__45__cpo6cbeginE,@object
	.size		_ZN34_INTERNAL_cfa35a17_4_k_cu_f9d90a734cuda3std6ranges3__45__cpo6cbeginE,(_ZN34_INTERNAL_cfa35a17_4_k_cu_f9d90a736thrust24THRUST_300001_SM_1000_NS12placeholders2_6E - _ZN34_INTERNAL_cfa35a17_4_k_cu_f9d90a734cuda3std6ranges3__45__cpo6cbeginE)
_ZN34_INTERNAL_cfa35a17_4_k_cu_f9d90a734cuda3std6ranges3__45__cpo6cbeginE:
	.zero		1
	.type		_ZN34_INTERNAL_cfa35a17_4_k_cu_f9d90a736thrust24THRUST_300001_SM_1000_NS12placeholders2_6E,@object
	.size		_ZN34_INTERNAL_cfa35a17_4_k_cu_f9d90a736thrust24THRUST_300001_SM_1000_NS12placeholders2_6E,(_ZN34_INTERNAL_cfa35a17_4_k_cu_f9d90a734cuda3std3__45__cpo7crbeginE - _ZN34_INTERNAL_cfa35a17_4_k_cu_f9d90a736thrust24THRUST_300001_SM_1000_NS12placeholders2_6E)
_ZN34_INTERNAL_cfa35a17_4_k_cu_f9d90a736thrust24THRUST_300001_SM_1000_NS12placeholders2_6E:
	.zero		1
	.type		_ZN34_INTERNAL_cfa35a17_4_k_cu_f9d90a734cuda3std3__45__cpo7crbeginE,@object
	.size		_ZN34_INTERNAL_cfa35a17_4_k_cu_f9d90a734cuda3std3__45__cpo7crbeginE,(_ZN34_INTERNAL_cfa35a17_4_k_cu_f9d90a734cuda3std6ranges3__45__cpo4nextE - _ZN34_INTERNAL_cfa35a17_4_k_cu_f9d90a734cuda3std3__45__cpo7crbeginE)
_ZN34_INTERNAL_cfa35a17_4_k_cu_f9d90a734cuda3std3__45__cpo7crbeginE:
	.zero		1
	.type		_ZN34_INTERNAL_cfa35a17_4_k_cu_f9d90a734cuda3std6ranges3__45__cpo4nextE,@object
	.size		_ZN34_INTERNAL_cfa35a17_4_k_cu_f9d90a734cuda3std6ranges3__45__cpo4nextE,(_ZN34_INTERNAL_cfa35a17_4_k_cu_f9d90a734cuda3std6ranges3__45__cpo4swapE - _ZN34_INTERNAL_cfa35a17_4_k_cu_f9d90a734cuda3std6ranges3__45__cpo4nextE)
_ZN34_INTERNAL_cfa35a17_4_k_cu_f9d90a734cuda3std6ranges3__45__cpo4nextE:
	.zero		1
	.type		_ZN34_INTERNAL_cfa35a17_4_k_cu_f9d90a734cuda3std6ranges3__45__cpo4swapE,@object
	.size		_ZN34_INTERNAL_cfa35a17_4_k_cu_f9d90a734cuda3std6ranges3__45__cpo4swapE,(_ZN34_INTERNAL_cfa35a17_4_k_cu_f9d90a736thrust24THRUST_300001_SM_1000_NS8cuda_cub10par_nosyncE - _ZN34_INTERNAL_cfa35a17_4_k_cu_f9d90a734cuda3std6ranges3__45__cpo4swapE)
_ZN34_INTERNAL_cfa35a17_4_k_cu_f9d90a734cuda3std6ranges3__45__cpo4swapE:
	.zero		1
	.type		_ZN34_INTERNAL_cfa35a17_4_k_cu_f9d90a736thrust24THRUST_300001_SM_1000_NS8cuda_cub10par_nosyncE,@object
	.size		_ZN34_INTERNAL_cfa35a17_4_k_cu_f9d90a736thrust24THRUST_300001_SM_1000_NS8cuda_cub10par_nosyncE,(_ZN34_INTERNAL_cfa35a17_4_k_cu_f9d90a736thrust24THRUST_300001_SM_1000_NS3seqE - _ZN34_INTERNAL_cfa35a17_4_k_cu_f9d90a736thrust24THRUST_300001_SM_1000_NS8cuda_cub10par_nosyncE)
_ZN34_INTERNAL_cfa35a17_4_k_cu_f9d90a736thrust24THRUST_300001_SM_1000_NS8cuda_cub10par_nosyncE:
	.zero		1
	.type		_ZN34_INTERNAL_cfa35a17_4_k_cu_f9d90a736thrust24THRUST_300001_SM_1000_NS3seqE,@object
	.size		_ZN34_INTERNAL_cfa35a17_4_k_cu_f9d90a736thrust24THRUST_300001_SM_1000_NS3seqE,(_ZN34_INTERNAL_cfa35a17_4_k_cu_f9d90a734cuda3std3__420unreachable_sentinelE - _ZN34_INTERNAL_cfa35a17_4_k_cu_f9d90a736thrust24THRUST_300001_SM_1000_NS3seqE)
_ZN34_INTERNAL_cfa35a17_4_k_cu_f9d90a736thrust24THRUST_300001_SM_1000_NS3seqE:
	.zero		1
	.type		_ZN34_INTERNAL_cfa35a17_4_k_cu_f9d90a734cuda3std3__420unreachable_sentinelE,@object
	.size		_ZN34_INTERNAL_cfa35a17_4_k_cu_f9d90a734cuda3std3__420unreachable_sentinelE,(_ZN34_INTERNAL_cfa35a17_4_k_cu_f9d90a734cuda3std6ranges3__45__cpo5ssizeE - _ZN34_INTERNAL_cfa35a17_4_k_cu_f9d90a734cuda3std3__420unreachable_sentinelE)
_ZN34_INTERNAL_cfa35a17_4_k_cu_f9d90a734cuda3std3__420unreachable_sentinelE:
	.zero		1
	.type		_ZN34_INTERNAL_cfa35a17_4_k_cu_f9d90a734cuda3std6ranges3__45__cpo5ssizeE,@object
	.size		_ZN34_INTERNAL_cfa35a17_4_k_cu_f9d90a734cuda3std6ranges3__45__cpo5ssizeE,(_ZN34_INTERNAL_cfa35a17_4_k_cu_f9d90a736thrust24THRUST_300001_SM_1000_NS12placeholders2_3E - _ZN34_INTERNAL_cfa35a17_4_k_cu_f9d90a734cuda3std6ranges3__45__cpo5ssizeE)
_ZN34_INTERNAL_cfa35a17_4_k_cu_f9d90a734cuda3std6ranges3__45__cpo5ssizeE:
	.zero		1
	.type		_ZN34_INTERNAL_cfa35a17_4_k_cu_f9d90a736thrust24THRUST_300001_SM_1000_NS12placeholders2_3E,@object
	.size		_ZN34_INTERNAL_cfa35a17_4_k_cu_f9d90a736thrust24THRUST_300001_SM_1000_NS12placeholders2_3E,(_ZN34_INTERNAL_cfa35a17_4_k_cu_f9d90a734cuda3std3__45__cpo4cendE - _ZN34_INTERNAL_cfa35a17_4_k_cu_f9d90a736thrust24THRUST_300001_SM_1000_NS12placeholders2_3E)
_ZN34_INTERNAL_cfa35a17_4_k_cu_f9d90a736thrust24THRUST_300001_SM_1000_NS12placeholders2_3E:
	.zero		1
	.type		_ZN34_INTERNAL_cfa35a17_4_k_cu_f9d90a734cuda3std3__45__cpo4cendE,@object
	.size		_ZN34_INTERNAL_cfa35a17_4_k_cu_f9d90a734cuda3std3__45__cpo4cendE,(_ZN34_INTERNAL_cfa35a17_4_k_cu_f9d90a734cuda3std6ranges3__45__cpo4cendE - _ZN34_INTERNAL_cfa35a17_4_k_cu_f9d90a734cuda3std3__45__cpo4cendE)
_ZN34_INTERNAL_cfa35a17_4_k_cu_f9d90a734cuda3std3__45__cpo4cendE:
	.zero		1
	.type		_ZN34_INTERNAL_cfa35a17_4_k_cu_f9d90a734cuda3std6ranges3__45__cpo4cendE,@object
	.size		_ZN34_INTERNAL_cfa35a17_4_k_cu_f9d90a734cuda3std6ranges3__45__cpo4cendE,(_ZN34_INTERNAL_cfa35a17_4_k_cu_f9d90a736thrust24THRUST_300001_SM_1000_NS12placeholders2_7E - _ZN34_INTERNAL_cfa35a17_4_k_cu_f9d90a734cuda3std6ranges3__45__cpo4cendE)
_ZN34_INTERNAL_cfa35a17_4_k_cu_f9d90a734cuda3std6ranges3__45__cpo4cendE:
	.zero		1
	.type		_ZN34_INTERNAL_cfa35a17_4_k_cu_f9d90a736thrust24THRUST_300001_SM_1000_NS12placeholders2_7E,@object
	.size		_ZN34_INTERNAL_cfa35a17_4_k_cu_f9d90a736thrust24THRUST_300001_SM_1000_NS12placeholders2_7E,(_ZN34_INTERNAL_cfa35a17_4_k_cu_f9d90a734cuda3std3__45__cpo5crendE - _ZN34_INTERNAL_cfa35a17_4_k_cu_f9d90a736thrust24THRUST_300001_SM_1000_NS12placeholders2_7E)
_ZN34_INTERNAL_cfa35a17_4_k_cu_f9d90a736thrust24THRUST_300001_SM_1000_NS12placeholders2_7E:
	.zero		1
	.type		_ZN34_INTERNAL_cfa35a17_4_k_cu_f9d90a734cuda3std3__45__cpo5crendE,@object
	.size		_ZN34_INTERNAL_cfa35a17_4_k_cu_f9d90a734cuda3std3__45__cpo5crendE,(_ZN34_INTERNAL_cfa35a17_4_k_cu_f9d90a734cuda3std6ranges3__45__cpo4prevE - _ZN34_INTERNAL_cfa35a17_4_k_cu_f9d90a734cuda3std3__45__cpo5crendE)
_ZN34_INTERNAL_cfa35a17_4_k_cu_f9d90a734cuda3std3__45__cpo5crendE:
	.zero		1
	.type		_ZN34_INTERNAL_cfa35a17_4_k_cu_f9d90a734cuda3std6ranges3__45__cpo4prevE,@object
	.size		_ZN34_INTERNAL_cfa35a17_4_k_cu_f9d90a734cuda3std6ranges3__45__cpo4prevE,(_ZN34_INTERNAL_cfa35a17_4_k_cu_f9d90a734cuda3std6ranges3__45__cpo9iter_moveE - _ZN34_INTERNAL_cfa35a17_4_k_cu_f9d90a734cuda3std6ranges3__45__cpo4prevE)
_ZN34_INTERNAL_cfa35a17_4_k_cu_f9d90a734cuda3std6ranges3__45__cpo4prevE:
	.zero		1
	.type		_ZN34_INTERNAL_cfa35a17_4_k_cu_f9d90a734cuda3std6ranges3__45__cpo9iter_moveE,@object
	.size		_ZN34_INTERNAL_cfa35a17_4_k_cu_f9d90a734cuda3std6ranges3__45__cpo9iter_moveE,(_ZN34_INTERNAL_cfa35a17_4_k_cu_f9d90a736thrust24THRUST_300001_SM_1000_NS6system6detail10sequential3seqE - _ZN34_INTERNAL_cfa35a17_4_k_cu_f9d90a734cuda3std6ranges3__45__cpo9iter_moveE)
_ZN34_INTERNAL_cfa35a17_4_k_cu_f9d90a734cuda3std6ranges3__45__cpo9iter_moveE:
	.zero		1
	.type		_ZN34_INTERNAL_cfa35a17_4_k_cu_f9d90a736thrust24THRUST_300001_SM_1000_NS6system6detail10sequential3seqE,@object
	.size		_ZN34_INTERNAL_cfa35a17_4_k_cu_f9d90a736thrust24THRUST_300001_SM_1000_NS6system6detail10sequential3seqE,(_ZN34_INTERNAL_cfa35a17_4_k_cu_f9d90a736thrust24THRUST_300001_SM_1000_NS12placeholders2_9E - _ZN34_INTERNAL_cfa35a17_4_k_cu_f9d90a736thrust24THRUST_300001_SM_1000_NS6system6detail10sequential3seqE)
_ZN34_INTERNAL_cfa35a17_4_k_cu_f9d90a736thrust24THRUST_300001_SM_1000_NS6system6detail10sequential3seqE:
	.zero		1
	.type		_ZN34_INTERNAL_cfa35a17_4_k_cu_f9d90a736thrust24THRUST_300001_SM_1000_NS12placeholders2_9E,@object
	.size		_ZN34_INTERNAL_cfa35a17_4_k_cu_f9d90a736thrust24THRUST_300001_SM_1000_NS12placeholders2_9E,(_ZN34_INTERNAL_cfa35a17_4_k_cu_f9d90a734cuda3std3__419piecewise_constructE - _ZN34_INTERNAL_cfa35a17_4_k_cu_f9d90a736thrust24THRUST_300001_SM_1000_NS12placeholders2_9E)
_ZN34_INTERNAL_cfa35a17_4_k_cu_f9d90a736thrust24THRUST_300001_SM_1000_NS12placeholders2_9E:
	.zero		1
	.type		_ZN34_INTERNAL_cfa35a17_4_k_cu_f9d90a734cuda3std3__419piecewise_constructE,@object
	.size		_ZN34_INTERNAL_cfa35a17_4_k_cu_f9d90a734cuda3std3__419piecewise_constructE,(_ZN34_INTERNAL_cfa35a17_4_k_cu_f9d90a734cuda3std6ranges3__45__cpo5cdataE - _ZN34_INTERNAL_cfa35a17_4_k_cu_f9d90a734cuda3std3__419piecewise_constructE)
_ZN34_INTERNAL_cfa35a17_4_k_cu_f9d90a734cuda3std3__419piecewise_constructE:
	.zero		1
	.type		_ZN34_INTERNAL_cfa35a17_4_k_cu_f9d90a734cuda3std6ranges3__45__cpo5cdataE,@object
	.size		_ZN34_INTERNAL_cfa35a17_4_k_cu_f9d90a734cuda3std6ranges3__45__cpo5cdataE,(_ZN34_INTERNAL_cfa35a17_4_k_cu_f9d90a736thrust24THRUST_300001_SM_1000_NS12placeholders2_1E - _ZN34_INTERNAL_cfa35a17_4_k_cu_f9d90a734cuda3std6ranges3__45__cpo5cdataE)
_ZN34_INTERNAL_cfa35a17_4_k_cu_f9d90a734cuda3std6ranges3__45__cpo5cdataE:
	.zero		1
	.type		_ZN34_INTERNAL_cfa35a17_4_k_cu_f9d90a736thrust24THRUST_300001_SM_1000_NS12placeholders2_1E,@object
	.size		_ZN34_INTERNAL_cfa35a17_4_k_cu_f9d90a736thrust24THRUST_300001_SM_1000_NS12placeholders2_1E,(_ZN34_INTERNAL_cfa35a17_4_k_cu_f9d90a734cuda3std3__45__cpo3endE - _ZN34_INTERNAL_cfa35a17_4_k_cu_f9d90a736thrust24THRUST_300001_SM_1000_NS12placeholders2_1E)
_ZN34_INTERNAL_cfa35a17_4_k_cu_f9d90a736thrust24THRUST_300001_SM_1000_NS12placeholders2_1E:
	.zero		1
	.type		_ZN34_INTERNAL_cfa35a17_4_k_cu_f9d90a734cuda3std3__45__cpo3endE,@object
	.size		_ZN34_INTERNAL_cfa35a17_4_k_cu_f9d90a734cuda3std3__45__cpo3endE,(_ZN34_INTERNAL_cfa35a17_4_k_cu_f9d90a734cuda3std6ranges3__45__cpo3endE - _ZN34_INTERNAL_cfa35a17_4_k_cu_f9d90a734cuda3std3__45__cpo3endE)
_ZN34_INTERNAL_cfa35a17_4_k_cu_f9d90a734cuda3std3__45__cpo3endE:
	.zero		1
	.type		_ZN34_INTERNAL_cfa35a17_4_k_cu_f9d90a734cuda3std6ranges3__45__cpo3endE,@object
	.size		_ZN34_INTERNAL_cfa35a17_4_k_cu_f9d90a734cuda3std6ranges3__45__cpo3endE,(_ZN34_INTERNAL_cfa35a17_4_k_cu_f9d90a736thrust24THRUST_300001_SM_1000_NS12placeholders2_5E - _ZN34_INTERNAL_cfa35a17_4_k_cu_f9d90a734cuda3std6ranges3__45__cpo3endE)
_ZN34_INTERNAL_cfa35a17_4_k_cu_f9d90a734cuda3std6ranges3__45__cpo3endE:
	.zero		1
	.type		_ZN34_INTERNAL_cfa35a17_4_k_cu_f9d90a736thrust24THRUST_300001_SM_1000_NS12placeholders2_5E,@object
	.size		_ZN34_INTERNAL_cfa35a17_4_k_cu_f9d90a736thrust24THRUST_300001_SM_1000_NS12placeholders2_5E,(_ZN34_INTERNAL_cfa35a17_4_k_cu_f9d90a734cuda3std3__45__cpo4rendE - _ZN34_INTERNAL_cfa35a17_4_k_cu_f9d90a736thrust24THRUST_300001_SM_1000_NS12placeholders2_5E)
_ZN34_INTERNAL_cfa35a17_4_k_cu_f9d90a736thrust24THRUST_300001_SM_1000_NS12placeholders2_5E:
	.zero		1
	.type		_ZN34_INTERNAL_cfa35a17_4_k_cu_f9d90a734cuda3std3__45__cpo4rendE,@object
	.size		_ZN34_INTERNAL_cfa35a17_4_k_cu_f9d90a734cuda3std3__45__cpo4rendE,(_ZN34_INTERNAL_cfa35a17_4_k_cu_f9d90a734cuda3std6ranges3__45__cpo9iter_swapE - _ZN34_INTERNAL_cfa35a17_4_k_cu_f9d90a734cuda3std3__45__cpo4rendE)
_ZN34_INTERNAL_cfa35a17_4_k_cu_f9d90a734cuda3std3__45__cpo4rendE:
	.zero		1
	.type		_ZN34_INTERNAL_cfa35a17_4_k_cu_f9d90a734cuda3std6ranges3__45__cpo9iter_swapE,@object
	.size		_ZN34_INTERNAL_cfa35a17_4_k_cu_f9d90a734cuda3std6ranges3__45__cpo9iter_swapE,(_ZN34_INTERNAL_cfa35a17_4_k_cu_f9d90a734cuda3std3__48unexpectE - _ZN34_INTERNAL_cfa35a17_4_k_cu_f9d90a734cuda3std6ranges3__45__cpo9iter_swapE)
_ZN34_INTERNAL_cfa35a17_4_k_cu_f9d90a734cuda3std6ranges3__45__cpo9iter_swapE:
	.zero		1
	.type		_ZN34_INTERNAL_cfa35a17_4_k_cu_f9d90a734cuda3std3__48unexpectE,@object
	.size		_ZN34_INTERNAL_cfa35a17_4_k_cu_f9d90a734cuda3std3__48unexpectE,(_ZN34_INTERNAL_cfa35a17_4_k_cu_f9d90a736thrust24THRUST_300001_SM_1000_NS8cuda_cub3parE - _ZN34_INTERNAL_cfa35a17_4_k_cu_f9d90a734cuda3std3__48unexpectE)
_ZN34_INTERNAL_cfa35a17_4_k_cu_f9d90a734cuda3std3__48unexpectE:
	.zero		1
	.type		_ZN34_INTERNAL_cfa35a17_4_k_cu_f9d90a736thrust24THRUST_300001_SM_1000_NS8cuda_cub3parE,@object
	.size		_ZN34_INTERNAL_cfa35a17_4_k_cu_f9d90a736thrust24THRUST_300001_SM_1000_NS8cuda_cub3parE,(.L_29 - _ZN34_INTERNAL_cfa35a17_4_k_cu_f9d90a736thrust24THRUST_300001_SM_1000_NS8cuda_cub3parE)
_ZN34_INTERNAL_cfa35a17_4_k_cu_f9d90a736thrust24THRUST_300001_SM_1000_NS8cuda_cub3parE:
	.zero		1
.L_29:


//--------------------- .nv.shared._Z33memory_coalesced_transpose_kernelPKfPfii --------------------------
	.section	.nv.shared._Z33memory_coalesced_transpose_kernelPKfPfii,"aw",@nobits
	.sectionflags	@""
	.align	16
.nv.shared._Z33memory_coalesced_transpose_kernelPKfPfii:
	.zero		5248


//--------------------- .nv.shared._Z29sparse_matrix_multiply_kernelPKiS0_PKfS2_Pfi --------------------------
	.section	.nv.shared._Z29sparse_matrix_multiply_kernelPKiS0_PKfS2_Pfi,"aw",@nobits
	.sectionflags	@""
	.align	16
	.zero		1024


//--------------------- .nv.shared._Z25parallel_reduction_kernelPfi --------------------------
	.section	.nv.shared._Z25parallel_reduction_kernelPfi,"aw",@nobits
	.sectionflags	@""
	.align	16
	.zero		1024


//--------------------- .nv.shared._Z24persistence_pairs_kernelPKiPKfPfPii --------------------------
	.section	.nv.shared._Z24persistence_pairs_kernelPKiPKfPfPii,"aw",@nobits
	.sectionflags	@""
	.align	16
	.zero		1024


//--------------------- .nv.shared._Z36persistent_homology_reduction_kernelPiS_ii --------------------------
	.section	.nv.shared._Z36persistent_homology_reduction_kernelPiS_ii,"aw",@nobits
	.sectionflags	@""
	.align	16
	.zero		1024


//--------------------- .nv.shared._Z22boundary_matrix_kernelPKiPiii --------------------------
	.section	.nv.shared._Z22boundary_matrix_kernelPKiPiii,"aw",@nobits
	.sectionflags	@""
	.align	16
	.zero		1024


//--------------------- .nv.shared._Z38simplicial_complex_construction_kernelPKiPKfPiPfS3_iS2_if --------------------------
	.section	.nv.shared._Z38simplicial_complex_construction_kernelPKiPKfPiPfS3_iS2_if,"aw",@nobits
	.sectionflags	@""
	.align	16
	.zero		1024


//--------------------- .nv.shared._Z28vietoris_rips_complex_kernelPKfPiPfS1_if --------------------------
	.section	.nv.shared._Z28vietoris_rips_complex_kernelPKfPiPfS1_if,"aw",@nobits
	.sectionflags	@""
	.align	16
	.zero		1024


//--------------------- .nv.shared._Z30compute_distance_matrix_kernelPKfPfii --------------------------
	.section	.nv.shared._Z30compute_distance_matrix_kernelPKfPfii,"aw",@nobits
	.sectionflags	@""
	.align	16
	.zero		1024


//--------------------- .nv.constant0._ZN3cub18CUB_300001_SM_10006detail11EmptyKernelIvEEvv --------------------------
	.section	.nv.constant0._ZN3cub18CUB_300001_SM_10006detail11EmptyKernelIvEEvv,"a",@progbits
	.sectionflags	@""
	.align	4
.nv.constant0._ZN3cub18CUB_300001_SM_10006detail11EmptyKernelIvEEvv:
	.zero		896


//--------------------- .nv.constant0._Z33memory_coalesced_transpose_kernelPKfPfii --------------------------
	.section	.nv.constant0._Z33memory_coalesced_transpose_kernelPKfPfii,"a",@progbits
	.sectionflags	@""
	.align	4
.nv.constant0._Z33memory_coalesced_transpose_kernelPKfPfii:
	.zero		920


//--------------------- .nv.constant0._Z29sparse_matrix_multiply_kernelPKiS0_PKfS2_Pfi --------------------------
	.section	.nv.constant0._Z29sparse_matrix_multiply_kernelPKiS0_PKfS2_Pfi,"a",@progbits
	.sectionflags	@""
	.align	4
.nv.constant0._Z29sparse_matrix_multiply_kernelPKiS0_PKfS2_Pfi:
	.zero		940


//--------------------- .nv.constant0._Z25parallel_reduction_kernelPfi --------------------------
	.section	.nv.constant0._Z25parallel_reduction_kernelPfi,"a",@progbits
	.sectionflags	@""
	.align	4
.nv.constant0._Z25parallel_reduction_kernelPfi:
	.zero		908


//--------------------- .nv.constant0._Z24persistence_pairs_kernelPKiPKfPfPii --------------------------
	.section	.nv.constant0._Z24persistence_pairs_kernelPKiPKfPfPii,"a",@progbits
	.sectionflags	@""
	.align	4
.nv.constant0._Z24persistence_pairs_kernelPKiPKfPfPii:
	.zero		932


//--------------------- .nv.constant0._Z36persistent_homology_reduction_kernelPiS_ii --------------------------
	.section	.nv.constant0._Z36persistent_homology_reduction_kernelPiS_ii,"a",@progbits
	.sectionflags	@""
	.align	4
.nv.constant0._Z36persistent_homology_reduction_kernelPiS_ii:
	.zero		920


//--------------------- .nv.constant0._Z22boundary_matrix_kernelPKiPiii --------------------------
	.section	.nv.constant0._Z22boundary_matrix_kernelPKiPiii,"a",@progbits
	.sectionflags	@""
	.align	4
.nv.constant0._Z22boundary_matrix_kernelPKiPiii:
	.zero		920


//--------------------- .nv.constant0._Z38simplicial_complex_construction_kernelPKiPKfPiPfS3_iS2_if --------------------------
	.section	.nv.constant0._Z38simplicial_complex_construction_kernelPKiPKfPiPfS3_iS2_if,"a",@progbits
	.sectionflags	@""
	.align	4
.nv.constant0._Z38simplicial_complex_construction_kernelPKiPKfPiPfS3_iS2_if:
	.zero		960


//--------------------- .nv.constant0._Z28vietoris_rips_complex_kernelPKfPiPfS1_if --------------------------
	.section	.nv.constant0._Z28vietoris_rips_complex_kernelPKfPiPfS1_if,"a",@progbits
	.sectionflags	@""
	.align	4
.nv.constant0._Z28vietoris_rips_complex_kernelPKfPiPfS1_if:
	.zero		936


//--------------------- .nv.constant0._Z30compute_distance_matrix_kernelPKfPfii --------------------------
	.section	.nv.constant0._Z30compute_distance_matrix_kernelPKfPfii,"a",@progbits
	.sectionflags	@""
	.align	4
.nv.constant0._Z30compute_distance_matrix_kernelPKfPfii:
	.zero		920


//--------------------- SYMBOLS --------------------------

	.type		.nv.reservedSmem.offset0,@object
	.size		.nv.reservedSmem.offset0,0x4
	.type		.nv.reservedSmem.cap,@object
	.size		.nv.reservedSmem.cap,0x4
